	.target	sm_90a

	.elftype	@"ET_EXEC"


//--------------------- .note.nv.tkinfo           --------------------------
	.section	.note.nv.tkinfo,"",@"SHT_NOTE"
	.sectionflags	@"SHF_NOTE_NV_TKINFO"
	.tkinfo
        /*0018*/ 	.word	0x00000002
        /*0030*/ 	.string	""
        /*0030*/ 	.string	"ptxas"
        /*0030*/ 	.string	"Cuda compilation tools, release 13.0, V13.0.88"
        /*0030*/ 	.string	"Build cuda_13.0.r13.0/compiler.36424714_0"
        /*0030*/ 	.string	"-arch sm_90a -m 64 "



//--------------------- .note.nv.cuinfo           --------------------------
	.section	.note.nv.cuinfo,"",@"SHT_NOTE"
	.sectionflags	@"SHF_NOTE_NV_CUINFO"
        /*0018*/ 	.short	0x0002
        /*001a*/ 	.short	0x005a
        /*001c*/ 	.short	0x0082
	.zero		2


//--------------------- .nv.info                  --------------------------
	.section	.nv.info,"",@"SHT_CUDA_INFO"
	.align	4


	//----- nvinfo : EIATTR_REGCOUNT
	.align		4
        /*0000*/ 	.byte	0x04, 0x2f
        /*0002*/ 	.short	(.L_12 - .L_11)
	.align		4
.L_11:
        /*0004*/ 	.word	index@(_ZN7cutlass13device_kernelINS_4conv6kernel13ConvUniversalINS1_16ConvProblemShapeILNS1_8OperatorE0ELi2EEENS1_10collective14CollectiveConvINS1_46MainloopSm90TmaGmmaWarpSpecializedImplicitGemmILS5_0ELi7ELi2EN4cute5tupleIJNSA_1CILi2EEENSC_ILi1EEESE_EEENS1_36KernelImplicitTmaWarpSpecializedSm90ELi1EEENSB_IJNSC_ILi128EEESI_NSB_IJNSC_ILi64EEEEEEEEENS_6half_tESM_NSA_8TiledMMAINSA_8MMA_AtomIJNSA_4SM904GMMA26MMA_64x128x16_F32F16F16_SSILNSQ_5MajorE0ELSS_0ELNSQ_7ScaleInE1ELST_1EEEEEENSA_6LayoutINSB_IJSE_SE_SE_EEENSB_IJNSC_ILi0EEESY_SY_EEEEENSB_IJNSA_10UnderscoreES11_S11_EEEEENS7_6detail26Sm90ImplicitGemmTileTraitsINSA_20SM90_TMA_LOAD_IM2COLENSA_14ComposedLayoutINSA_7SwizzleILi3ELi4ELi3EEENSA_18smem_ptr_flag_bitsILi16EEENSW_INSB_IJNSB_IJNSC_ILi8EEENSC_ILi16EEEEEENSB_IJSJ_SE_EEENSB_IJSE_NSC_ILi7EEEEEEEEENSB_IJNSB_IJSJ_NSC_ILi512EEEEEENSB_IJSE_SY_EEENSB_IJSY_NSC_ILi8192EEEEEEEEEEEEEvEENS15_INSA_23SM90_TMA_LOAD_MULTICASTES1Q_vEEEENS_8epilogue10collective6detail29Sm90TmaWarpSpecializedAdapterINS1W_15DefaultEpilogueISM_NSB_IJNSB_IJlllEEESE_SY_EEES21_NS1V_6thread17LinearCombinationISM_Li1EffLNS22_9ScaleType4KindE0ELNS_15FloatRoundStyleE2ESM_EENS_4gemm15EpilogueDefaultEEEEEvvEEEEvNT_6ParamsE)
        /*0008*/ 	.word	0x0000009a


	//----- nvinfo : EIATTR_FRAME_SIZE
	.align		4
.L_12:
        /*000c*/ 	.byte	0x04, 0x11
        /*000e*/ 	.short	(.L_14 - .L_13)
	.align		4
.L_13:
        /*0010*/ 	.word	index@(_ZN7cutlass13device_kernelINS_4conv6kernel13ConvUniversalINS1_16ConvProblemShapeILNS1_8OperatorE0ELi2EEENS1_10collective14CollectiveConvINS1_46MainloopSm90TmaGmmaWarpSpecializedImplicitGemmILS5_0ELi7ELi2EN4cute5tupleIJNSA_1CILi2EEENSC_ILi1EEESE_EEENS1_36KernelImplicitTmaWarpSpecializedSm90ELi1EEENSB_IJNSC_ILi128EEESI_NSB_IJNSC_ILi64EEEEEEEEENS_6half_tESM_NSA_8TiledMMAINSA_8MMA_AtomIJNSA_4SM904GMMA26MMA_64x128x16_F32F16F16_SSILNSQ_5MajorE0ELSS_0ELNSQ_7ScaleInE1ELST_1EEEEEENSA_6LayoutINSB_IJSE_SE_SE_EEENSB_IJNSC_ILi0EEESY_SY_EEEEENSB_IJNSA_10UnderscoreES11_S11_EEEEENS7_6detail26Sm90ImplicitGemmTileTraitsINSA_20SM90_TMA_LOAD_IM2COLENSA_14ComposedLayoutINSA_7SwizzleILi3ELi4ELi3EEENSA_18smem_ptr_flag_bitsILi16EEENSW_INSB_IJNSB_IJNSC_ILi8EEENSC_ILi16EEEEEENSB_IJSJ_SE_EEENSB_IJSE_NSC_ILi7EEEEEEEEENSB_IJNSB_IJSJ_NSC_ILi512EEEEEENSB_IJSE_SY_EEENSB_IJSY_NSC_ILi8192EEEEEEEEEEEEEvEENS15_INSA_23SM90_TMA_LOAD_MULTICASTES1Q_vEEEENS_8epilogue10collective6detail29Sm90TmaWarpSpecializedAdapterINS1W_15DefaultEpilogueISM_NSB_IJNSB_IJlllEEESE_SY_EEES21_NS1V_6thread17LinearCombinationISM_Li1EffLNS22_9ScaleType4KindE0ELNS_15FloatRoundStyleE2ESM_EENS_4gemm15EpilogueDefaultEEEEEvvEEEEvNT_6ParamsE)
        /*0014*/ 	.word	0x00000000


	//----- nvinfo : EIATTR_MIN_STACK_SIZE
	.align		4
.L_14:
        /*0018*/ 	.byte	0x04, 0x12
        /*001a*/ 	.short	(.L_16 - .L_15)
	.align		4
.L_15:
        /*001c*/ 	.word	index@(_ZN7cutlass13device_kernelINS_4conv6kernel13ConvUniversalINS1_16ConvProblemShapeILNS1_8OperatorE0ELi2EEENS1_10collective14CollectiveConvINS1_46MainloopSm90TmaGmmaWarpSpecializedImplicitGemmILS5_0ELi7ELi2EN4cute5tupleIJNSA_1CILi2EEENSC_ILi1EEESE_EEENS1_36KernelImplicitTmaWarpSpecializedSm90ELi1EEENSB_IJNSC_ILi128EEESI_NSB_IJNSC_ILi64EEEEEEEEENS_6half_tESM_NSA_8TiledMMAINSA_8MMA_AtomIJNSA_4SM904GMMA26MMA_64x128x16_F32F16F16_SSILNSQ_5MajorE0ELSS_0ELNSQ_7ScaleInE1ELST_1EEEEEENSA_6LayoutINSB_IJSE_SE_SE_EEENSB_IJNSC_ILi0EEESY_SY_EEEEENSB_IJNSA_10UnderscoreES11_S11_EEEEENS7_6detail26Sm90ImplicitGemmTileTraitsINSA_20SM90_TMA_LOAD_IM2COLENSA_14ComposedLayoutINSA_7SwizzleILi3ELi4ELi3EEENSA_18smem_ptr_flag_bitsILi16EEENSW_INSB_IJNSB_IJNSC_ILi8EEENSC_ILi16EEEEEENSB_IJSJ_SE_EEENSB_IJSE_NSC_ILi7EEEEEEEEENSB_IJNSB_IJSJ_NSC_ILi512EEEEEENSB_IJSE_SY_EEENSB_IJSY_NSC_ILi8192EEEEEEEEEEEEEvEENS15_INSA_23SM90_TMA_LOAD_MULTICASTES1Q_vEEEENS_8epilogue10collective6detail29Sm90TmaWarpSpecializedAdapterINS1W_15DefaultEpilogueISM_NSB_IJNSB_IJlllEEESE_SY_EEES21_NS1V_6thread17LinearCombinationISM_Li1EffLNS22_9ScaleType4KindE0ELNS_15FloatRoundStyleE2ESM_EENS_4gemm15EpilogueDefaultEEEEEvvEEEEvNT_6ParamsE)
        /*0020*/ 	.word	0x00000000
.L_16:


//--------------------- .nv.compat                --------------------------
	.section	.nv.compat,"",@"SHT_CUDA_COMPAT_INFO"
	.align	4
        /*0000*/ 	.byte	0x02, 0x09, 0x01, 0x00, 0x02, 0x02, 0x04, 0x00, 0x02, 0x05, 0x05, 0x00, 0x03, 0x07, 0x01, 0x01
        /*0010*/ 	.byte	0x02, 0x03, 0x01, 0x00, 0x02, 0x06, 0x01, 0x00, 0x04, 0x0b, 0x08, 0x00, 0x00, 0x00, 0x00, 0x00
        /*0020*/ 	.byte	0x00, 0x00, 0x00, 0x00


//--------------------- .nv.info._ZN7cutlass13device_kernelINS_4conv6kernel13ConvUniversalINS1_16ConvProblemShapeILNS1_8OperatorE0ELi2EEENS1_10collective14CollectiveConvINS1_46MainloopSm90TmaGmmaWarpSpecializedImplicitGemmILS5_0ELi7ELi2EN4cute5tupleIJNSA_1CILi2EEENSC_ILi1EEESE_EEENS1_36KernelImplicitTmaWarpSpecializedSm90ELi1EEENSB_IJNSC_ILi128EEESI_NSB_IJNSC_ILi64EEEEEEEEENS_6half_tESM_NSA_8TiledMMAINSA_8MMA_AtomIJNSA_4SM904GMMA26MMA_64x128x16_F32F16F16_SSILNSQ_5MajorE0ELSS_0ELNSQ_7ScaleInE1ELST_1EEEEEENSA_6LayoutINSB_IJSE_SE_SE_EEENSB_IJNSC_ILi0EEESY_SY_EEEEENSB_IJNSA_10UnderscoreES11_S11_EEEEENS7_6detail26Sm90ImplicitGemmTileTraitsINSA_20SM90_TMA_LOAD_IM2COLENSA_14ComposedLayoutINSA_7SwizzleILi3ELi4ELi3EEENSA_18smem_ptr_flag_bitsILi16EEENSW_INSB_IJNSB_IJNSC_ILi8EEENSC_ILi16EEEEEENSB_IJSJ_SE_EEENSB_IJSE_NSC_ILi7EEEEEEEEENSB_IJNSB_IJSJ_NSC_ILi512EEEEEENSB_IJSE_SY_EEENSB_IJSY_NSC_ILi8192EEEEEEEEEEEEEvEENS15_INSA_23SM90_TMA_LOAD_MULTICASTES1Q_vEEEENS_8epilogue10collective6detail29Sm90TmaWarpSpecializedAdapterINS1W_15DefaultEpilogueISM_NSB_IJNSB_IJlllEEESE_SY_EEES21_NS1V_6thread17LinearCombinationISM_Li1EffLNS22_9ScaleType4KindE0ELNS_15FloatRoundStyleE2ESM_EENS_4gemm15EpilogueDefaultEEEEEvvEEEEvNT_6ParamsE --------------------------
	.section	.nv.info._ZN7cutlass13device_kernelINS_4conv6kernel13ConvUniversalINS1_16ConvProblemShapeILNS1_8OperatorE0ELi2EEENS1_10collective14CollectiveConvINS1_46MainloopSm90TmaGmmaWarpSpecializedImplicitGemmILS5_0ELi7ELi2EN4cute5tupleIJNSA_1CILi2EEENSC_ILi1EEESE_EEENS1_36KernelImplicitTmaWarpSpecializedSm90ELi1EEENSB_IJNSC_ILi128EEESI_NSB_IJNSC_ILi64EEEEEEEEENS_6half_tESM_NSA_8TiledMMAINSA_8MMA_AtomIJNSA_4SM904GMMA26MMA_64x128x16_F32F16F16_SSILNSQ_5MajorE0ELSS_0ELNSQ_7ScaleInE1ELST_1EEEEEENSA_6LayoutINSB_IJSE_SE_SE_EEENSB_IJNSC_ILi0EEESY_SY_EEEEENSB_IJNSA_10UnderscoreES11_S11_EEEEENS7_6detail26Sm90ImplicitGemmTileTraitsINSA_20SM90_TMA_LOAD_IM2COLENSA_14ComposedLayoutINSA_7SwizzleILi3ELi4ELi3EEENSA_18smem_ptr_flag_bitsILi16EEENSW_INSB_IJNSB_IJNSC_ILi8EEENSC_ILi16EEEEEENSB_IJSJ_SE_EEENSB_IJSE_NSC_ILi7EEEEEEEEENSB_IJNSB_IJSJ_NSC_ILi512EEEEEENSB_IJSE_SY_EEENSB_IJSY_NSC_ILi8192EEEEEEEEEEEEEvEENS15_INSA_23SM90_TMA_LOAD_MULTICASTES1Q_vEEEENS_8epilogue10collective6detail29Sm90TmaWarpSpecializedAdapterINS1W_15DefaultEpilogueISM_NSB_IJNSB_IJlllEEESE_SY_EEES21_NS1V_6thread17LinearCombinationISM_Li1EffLNS22_9ScaleType4KindE0ELNS_15FloatRoundStyleE2ESM_EENS_4gemm15EpilogueDefaultEEEEEvvEEEEvNT_6ParamsE,"",@"SHT_CUDA_INFO"
	.sectionflags	@""
	.align	4


	//----- nvinfo : EIATTR_CUDA_API_VERSION
	.align		4
        /*0000*/ 	.byte	0x04, 0x37
        /*0002*/ 	.short	(.L_18 - .L_17)
.L_17:
        /*0004*/ 	.word	0x00000082


	//----- nvinfo : EIATTR_KPARAM_INFO
	.align		4
.L_18:
        /*0008*/ 	.byte	0x04, 0x17
        /*000a*/ 	.short	(.L_20 - .L_19)
.L_19:
        /*000c*/ 	.word	0x00000000
        /*0010*/ 	.short	0x0000
        /*0012*/ 	.short	0x0070
        /*0014*/ 	.byte	0x00, 0xf0, 0x01, 0x0e


	//----- nvinfo : EIATTR_SPARSE_MMA_MASK
	.align		4
.L_20:
        /*0018*/ 	.byte	0x03, 0x50
        /*001a*/ 	.short	0x0000


	//----- nvinfo : EIATTR_MAXREG_COUNT
	.align		4
        /*001c*/ 	.byte	0x03, 0x1b
        /*001e*/ 	.short	0x00ff


	//----- nvinfo : EIATTR_NUM_BARRIERS
	.align		4
        /*0020*/ 	.byte	0x02, 0x4c
        /*0022*/ 	.byte	0x01
	.zero		1


	//----- nvinfo : EIATTR_MERCURY_ISA_VERSION
	.align		4
        /*0024*/ 	.byte	0x03, 0x5f
        /*0026*/ 	.short	0x0101


	//----- nvinfo : EIATTR_COOP_GROUP_MASK_REGIDS
	.align		4
        /*0028*/ 	.byte	0x04, 0x29
        /*002a*/ 	.short	(.L_22 - .L_21)


	//   ....[0]....
.L_21:
        /*002c*/ 	.word	0xffffffff


	//   ....[1]....
        /*0030*/ 	.word	0xffffffff


	//   ....[2]....
        /*0034*/ 	.word	0xffffffff


	//   ....[3]....
        /*0038*/ 	.word	0xffffffff


	//----- nvinfo : EIATTR_COOP_GROUP_INSTR_OFFSETS
	.align		4
.L_22:
        /*003c*/ 	.byte	0x04, 0x28
        /*003e*/ 	.short	(.L_24 - .L_23)


	//   ....[0]....
.L_23:
        /*0040*/ 	.word	0x00000070


	//   ....[1]....
        /*0044*/ 	.word	0x00000080


	//   ....[2]....
        /*0048*/ 	.word	0x00000140


	//   ....[3]....
        /*004c*/ 	.word	0x00000700


	//----- nvinfo : EIATTR_MBARRIER_INSTR_OFFSETS
	.align		4
.L_24:
        /*0050*/ 	.byte	0x04, 0x39
        /*0052*/ 	.short	(.L_26 - .L_25)


	//   ....[0]....
.L_25:
        /*0054*/ 	.word	0x000002f0
        /*0058*/ 	.word	0x000000ff
        /*005c*/ 	.word	0x00038000
        /*0060*/ 	.short	0x0100
        /*0062*/ 	.byte	0x08
	.zero		1


	//   ....[1]....
        /*0064*/ 	.word	0x00000300
        /*0068*/ 	.word	0x000000ff
        /*006c*/ 	.word	0x00038038
        /*0070*/ 	.short	0x0100
        /*0072*/ 	.byte	0x08
	.zero		1


	//   ....[2]....
        /*0074*/ 	.word	0x00000310
        /*0078*/ 	.word	0x000000ff
        /*007c*/ 	.word	0x00038008
        /*0080*/ 	.short	0x0100
        /*0082*/ 	.byte	0x08
	.zero		1


	//   ....[3]....
        /*0084*/ 	.word	0x00000320
        /*0088*/ 	.word	0x000000ff
        /*008c*/ 	.word	0x00038040
        /*0090*/ 	.short	0x0100
        /*0092*/ 	.byte	0x08
	.zero		1


	//   ....[4]....
        /*0094*/ 	.word	0x00000330
        /*0098*/ 	.word	0x000000ff
        /*009c*/ 	.word	0x00038010
        /*00a0*/ 	.short	0x0100
        /*00a2*/ 	.byte	0x08
	.zero		1


	//   ....[5]....
        /*00a4*/ 	.word	0x00000340
        /*00a8*/ 	.word	0x000000ff
        /*00ac*/ 	.word	0x00038048
        /*00b0*/ 	.short	0x0100
        /*00b2*/ 	.byte	0x08
	.zero		1


	//   ....[6]....
        /*00b4*/ 	.word	0x00000350
        /*00b8*/ 	.word	0x000000ff
        /*00bc*/ 	.word	0x00038018
        /*00c0*/ 	.short	0x0100
        /*00c2*/ 	.byte	0x08
	.zero		1


	//   ....[7]....
        /*00c4*/ 	.word	0x00000360
        /*00c8*/ 	.word	0x000000ff
        /*00cc*/ 	.word	0x00038050
        /*00d0*/ 	.short	0x0100
        /*00d2*/ 	.byte	0x08
	.zero		1


	//   ....[8]....
        /*00d4*/ 	.word	0x00000370
        /*00d8*/ 	.word	0x000000ff
        /*00dc*/ 	.word	0x00038020
        /*00e0*/ 	.short	0x0100
        /*00e2*/ 	.byte	0x08
	.zero		1


	//   ....[9]....
        /*00e4*/ 	.word	0x00000380
        /*00e8*/ 	.word	0x000000ff
        /*00ec*/ 	.word	0x00038058
        /*00f0*/ 	.short	0x0100
        /*00f2*/ 	.byte	0x08
	.zero		1


	//   ....[10]....
        /*00f4*/ 	.word	0x00000390
        /*00f8*/ 	.word	0x000000ff
        /*00fc*/ 	.word	0x00038028
        /*0100*/ 	.short	0x0100
        /*0102*/ 	.byte	0x08
	.zero		1


	//   ....[11]....
        /*0104*/ 	.word	0x000003a0
        /*0108*/ 	.word	0x000000ff
        /*010c*/ 	.word	0x00038060
        /*0110*/ 	.short	0x0100
        /*0112*/ 	.byte	0x08
	.zero		1


	//   ....[12]....
        /*0114*/ 	.word	0x000003b0
        /*0118*/ 	.word	0x000000ff
        /*011c*/ 	.word	0x00038030
        /*0120*/ 	.short	0x0100
        /*0122*/ 	.byte	0x08
	.zero		1


	//   ....[13]....
        /*0124*/ 	.word	0x000003c0
        /*0128*/ 	.word	0x000000ff
        /*012c*/ 	.word	0x00038068
        /*0130*/ 	.short	0x0100
        /*0132*/ 	.byte	0x08
	.zero		1


	//   ....[14]....
        /*0134*/ 	.word	0x00000f50
        /*0138*/ 	.word	0x00000006
        /*013c*/ 	.word	0x00038000
        /*0140*/ 	.short	0x010a
        /*0142*/ 	.byte	0x3f
	.zero		1


	//   ....[15]....
        /*0144*/ 	.word	0x000013b0
        /*0148*/ 	.word	0x0000000a
        /*014c*/ 	.word	0x00038000
        /*0150*/ 	.short	0x010a
        /*0152*/ 	.byte	0x3f
	.zero		1


	//   ....[16]....
        /*0154*/ 	.word	0x00001690
        /*0158*/ 	.word	0x00000007
        /*015c*/ 	.word	0x00000000
        /*0160*/ 	.short	0x0101
        /*0162*/ 	.byte	0x3f
	.zero		1


	//   ....[17]....
        /*0164*/ 	.word	0x000018e0
        /*0168*/ 	.word	0x00000003
        /*016c*/ 	.word	0x00000000
        /*0170*/ 	.short	0x0101
        /*0172*/ 	.byte	0x3f
	.zero		1


	//   ....[18]....
        /*0174*/ 	.word	0x00009660
        /*0178*/ 	.word	0x0000000e
        /*017c*/ 	.word	0x00038038
        /*0180*/ 	.short	0x010a
        /*0182*/ 	.byte	0x3f
	.zero		1


	//   ....[19]....
        /*0184*/ 	.word	0x00009d80
        /*0188*/ 	.word	0x00000004
        /*018c*/ 	.word	0x00000000
        /*0190*/ 	.short	0x010a
        /*0192*/ 	.byte	0x3f
	.zero		1


	//   ....[20]....
        /*0194*/ 	.word	0x00009e30
        /*0198*/ 	.word	0x00000000
        /*019c*/ 	.word	0x00000000
        /*01a0*/ 	.short	0x010a
        /*01a2*/ 	.byte	0x3f
	.zero		1


	//   ....[21]....
        /*01a4*/ 	.word	0x00009ee0
        /*01a8*/ 	.word	0x00000000
        /*01ac*/ 	.word	0x00000000
        /*01b0*/ 	.short	0x010a
        /*01b2*/ 	.byte	0x3f
	.zero		1


	//   ....[22]....
        /*01b4*/ 	.word	0x00009f90
        /*01b8*/ 	.word	0x00000000
        /*01bc*/ 	.word	0x00000000
        /*01c0*/ 	.short	0x010a
        /*01c2*/ 	.byte	0x3f
	.zero		1


	//   ....[23]....
        /*01c4*/ 	.word	0x0000a040
        /*01c8*/ 	.word	0x00000000
        /*01cc*/ 	.word	0x00000000
        /*01d0*/ 	.short	0x010a
        /*01d2*/ 	.byte	0x3f
	.zero		1


	//   ....[24]....
        /*01d4*/ 	.word	0x0000a0f0
        /*01d8*/ 	.word	0x00000000
        /*01dc*/ 	.word	0x00000000
        /*01e0*/ 	.short	0x010a
        /*01e2*/ 	.byte	0x3f
	.zero		1


	//   ....[25]....
        /*01e4*/ 	.word	0x0000a1a0
        /*01e8*/ 	.word	0x00000003
        /*01ec*/ 	.word	0x00000000
        /*01f0*/ 	.short	0x010a
        /*01f2*/ 	.byte	0x3f
	.zero		1


	//----- nvinfo : EIATTR_NUM_MBARRIERS
	.align		4
.L_26:
        /*01f4*/ 	.byte	0x03, 0x38
        /*01f6*/ 	.short	0x000e


	//----- nvinfo : EIATTR_EXIT_INSTR_OFFSETS
	.align		4
        /*01f8*/ 	.byte	0x04, 0x1c
        /*01fa*/ 	.short	(.L_28 - .L_27)


	//   ....[0]....
.L_27:
        /*01fc*/ 	.word	0x00000a80


	//   ....[1]....
        /*0200*/ 	.word	0x00001a40


	//   ....[2]....
        /*0204*/ 	.word	0x00006f40


	//   ....[3]....
        /*0208*/ 	.word	0x00006f70


	//   ....[4]....
        /*020c*/ 	.word	0x00009410


	//   ....[5]....
        /*0210*/ 	.word	0x00009440


	//   ....[6]....
        /*0214*/ 	.word	0x00009460


	//   ....[7]....
        /*0218*/ 	.word	0x00009c80


	//   ....[8]....
        /*021c*/ 	.word	0x0000a1d0


	//----- nvinfo : EIATTR_MAX_THREADS
	.align		4
.L_28:
        /*0220*/ 	.byte	0x04, 0x05
        /*0222*/ 	.short	(.L_30 - .L_29)
.L_29:
        /*0224*/ 	.word	0x00000100
        /*0228*/ 	.word	0x00000001
        /*022c*/ 	.word	0x00000001


	//----- nvinfo : EIATTR_CRS_STACK_SIZE
	.align		4
.L_30:
        /*0230*/ 	.byte	0x04, 0x1e
        /*0232*/ 	.short	(.L_32 - .L_31)
.L_31:
        /*0234*/ 	.word	0x00000000


	//----- nvinfo : EIATTR_CBANK_PARAM_SIZE
	.align		4
.L_32:
        /*0238*/ 	.byte	0x03, 0x19
        /*023a*/ 	.short	0x03f0


	//----- nvinfo : EIATTR_PARAM_CBANK
	.align		4
        /*023c*/ 	.byte	0x04, 0x0a
        /*023e*/ 	.short	(.L_34 - .L_33)
	.align		4
.L_33:
        /*0240*/ 	.word	index@(.nv.constant0._ZN7cutlass13device_kernelINS_4conv6kernel13ConvUniversalINS1_16ConvProblemShapeILNS1_8OperatorE0ELi2EEENS1_10collective14CollectiveConvINS1_46MainloopSm90TmaGmmaWarpSpecializedImplicitGemmILS5_0ELi7ELi2EN4cute5tupleIJNSA_1CILi2EEENSC_ILi1EEESE_EEENS1_36KernelImplicitTmaWarpSpecializedSm90ELi1EEENSB_IJNSC_ILi128EEESI_NSB_IJNSC_ILi64EEEEEEEEENS_6half_tESM_NSA_8TiledMMAINSA_8MMA_AtomIJNSA_4SM904GMMA26MMA_64x128x16_F32F16F16_SSILNSQ_5MajorE0ELSS_0ELNSQ_7ScaleInE1ELST_1EEEEEENSA_6LayoutINSB_IJSE_SE_SE_EEENSB_IJNSC_ILi0EEESY_SY_EEEEENSB_IJNSA_10UnderscoreES11_S11_EEEEENS7_6detail26Sm90ImplicitGemmTileTraitsINSA_20SM90_TMA_LOAD_IM2COLENSA_14ComposedLayoutINSA_7SwizzleILi3ELi4ELi3EEENSA_18smem_ptr_flag_bitsILi16EEENSW_INSB_IJNSB_IJNSC_ILi8EEENSC_ILi16EEEEEENSB_IJSJ_SE_EEENSB_IJSE_NSC_ILi7EEEEEEEEENSB_IJNSB_IJSJ_NSC_ILi512EEEEEENSB_IJSE_SY_EEENSB_IJSY_NSC_ILi8192EEEEEEEEEEEEEvEENS15_INSA_23SM90_TMA_LOAD_MULTICASTES1Q_vEEEENS_8epilogue10collective6detail29Sm90TmaWarpSpecializedAdapterINS1W_15DefaultEpilogueISM_NSB_IJNSB_IJlllEEESE_SY_EEES21_NS1V_6thread17LinearCombinationISM_Li1EffLNS22_9ScaleType4KindE0ELNS_15FloatRoundStyleE2ESM_EENS_4gemm15EpilogueDefaultEEEEEvvEEEEvNT_6ParamsE)
        /*0244*/ 	.short	0x0210
        /*0246*/ 	.short	0x03f0


	//----- nvinfo : EIATTR_SW_WAR
	.align		4
.L_34:
        /*0248*/ 	.byte	0x04, 0x36
        /*024a*/ 	.short	(.L_36 - .L_35)
.L_35:
        /*024c*/ 	.word	0x00000008
.L_36:


//--------------------- .nv.callgraph             --------------------------
	.section	.nv.callgraph,"",@"SHT_CUDA_CALLGRAPH"
	.align	4
	.sectionentsize	8
	.align		4
        /*0000*/ 	.word	0x00000000
	.align		4
        /*0004*/ 	.word	0xffffffff
	.align		4
        /*0008*/ 	.word	0x00000000
	.align		4
        /*000c*/ 	.word	0xfffffffe
	.align		4
        /*0010*/ 	.word	0x00000000
	.align		4
        /*0014*/ 	.word	0xfffffffd
	.align		4
        /*0018*/ 	.word	0x00000000
	.align		4
        /*001c*/ 	.word	0xfffffffc


//--------------------- .nv.constant4             --------------------------
	.section	.nv.constant4,"a",@progbits
	.align	8
	.align		8
.nv.constant4:
        /*0000*/ 	.dword	_ZN39_INTERNAL_3540bb0b_4_k_cu_d336dad7_29124cuda3std3__45__cpo5beginE
	.align		8
        /*0008*/ 	.dword	_ZN39_INTERNAL_3540bb0b_4_k_cu_d336dad7_29124cuda3std3__45__cpo3endE
	.align		8
        /*0010*/ 	.dword	_ZN39_INTERNAL_3540bb0b_4_k_cu_d336dad7_29124cuda3std3__45__cpo6cbeginE
	.align		8
        /*0018*/ 	.dword	_ZN39_INTERNAL_3540bb0b_4_k_cu_d336dad7_29124cuda3std3__45__cpo4cendE
	.align		8
        /*0020*/ 	.dword	_ZN39_INTERNAL_3540bb0b_4_k_cu_d336dad7_29124cuda3std3__441_GLOBAL__N__3540bb0b_4_k_cu_d336dad7_29126ignoreE
	.align		8
        /*0028*/ 	.dword	_ZN39_INTERNAL_3540bb0b_4_k_cu_d336dad7_29124cuda3std3__419piecewise_constructE
	.align		8
        /*0030*/ 	.dword	_ZN39_INTERNAL_3540bb0b_4_k_cu_d336dad7_29124cuda3std3__48in_placeE
	.align		8
        /*0038*/ 	.dword	_ZN39_INTERNAL_3540bb0b_4_k_cu_d336dad7_29124cuda3std6ranges3__45__cpo4swapE
	.align		8
        /*0040*/ 	.dword	_ZN39_INTERNAL_3540bb0b_4_k_cu_d336dad7_29124cuda3std6ranges3__45__cpo9iter_moveE
	.align		8
        /*0048*/ 	.dword	_ZN39_INTERNAL_3540bb0b_4_k_cu_d336dad7_29124cute7productE
	.align		8
        /*0050*/ 	.dword	_ZN39_INTERNAL_3540bb0b_4_k_cu_d336dad7_29124cute1_E


//--------------------- .text._ZN7cutlass13device_kernelINS_4conv6kernel13ConvUniversalINS1_16ConvProblemShapeILNS1_8OperatorE0ELi2EEENS1_10collective14CollectiveConvINS1_46MainloopSm90TmaGmmaWarpSpecializedImplicitGemmILS5_0ELi7ELi2EN4cute5tupleIJNSA_1CILi2EEENSC_ILi1EEESE_EEENS1_36KernelImplicitTmaWarpSpecializedSm90ELi1EEENSB_IJNSC_ILi128EEESI_NSB_IJNSC_ILi64EEEEEEEEENS_6half_tESM_NSA_8TiledMMAINSA_8MMA_AtomIJNSA_4SM904GMMA26MMA_64x128x16_F32F16F16_SSILNSQ_5MajorE0ELSS_0ELNSQ_7ScaleInE1ELST_1EEEEEENSA_6LayoutINSB_IJSE_SE_SE_EEENSB_IJNSC_ILi0EEESY_SY_EEEEENSB_IJNSA_10UnderscoreES11_S11_EEEEENS7_6detail26Sm90ImplicitGemmTileTraitsINSA_20SM90_TMA_LOAD_IM2COLENSA_14ComposedLayoutINSA_7SwizzleILi3ELi4ELi3EEENSA_18smem_ptr_flag_bitsILi16EEENSW_INSB_IJNSB_IJNSC_ILi8EEENSC_ILi16EEEEEENSB_IJSJ_SE_EEENSB_IJSE_NSC_ILi7EEEEEEEEENSB_IJNSB_IJSJ_NSC_ILi512EEEEEENSB_IJSE_SY_EEENSB_IJSY_NSC_ILi8192EEEEEEEEEEEEEvEENS15_INSA_23SM90_TMA_LOAD_MULTICASTES1Q_vEEEENS_8epilogue10collective6detail29Sm90TmaWarpSpecializedAdapterINS1W_15DefaultEpilogueISM_NSB_IJNSB_IJlllEEESE_SY_EEES21_NS1V_6thread17LinearCombinationISM_Li1EffLNS22_9ScaleType4KindE0ELNS_15FloatRoundStyleE2ESM_EENS_4gemm15EpilogueDefaultEEEEEvvEEEEvNT_6ParamsE --------------------------
	.section	.text._ZN7cutlass13device_kernelINS_4conv6kernel13ConvUniversalINS1_16ConvProblemShapeILNS1_8OperatorE0ELi2EEENS1_10collective14CollectiveConvINS1_46MainloopSm90TmaGmmaWarpSpecializedImplicitGemmILS5_0ELi7ELi2EN4cute5tupleIJNSA_1CILi2EEENSC_ILi1EEESE_EEENS1_36KernelImplicitTmaWarpSpecializedSm90ELi1EEENSB_IJNSC_ILi128EEESI_NSB_IJNSC_ILi64EEEEEEEEENS_6half_tESM_NSA_8TiledMMAINSA_8MMA_AtomIJNSA_4SM904GMMA26MMA_64x128x16_F32F16F16_SSILNSQ_5MajorE0ELSS_0ELNSQ_7ScaleInE1ELST_1EEEEEENSA_6LayoutINSB_IJSE_SE_SE_EEENSB_IJNSC_ILi0EEESY_SY_EEEEENSB_IJNSA_10UnderscoreES11_S11_EEEEENS7_6detail26Sm90ImplicitGemmTileTraitsINSA_20SM90_TMA_LOAD_IM2COLENSA_14ComposedLayoutINSA_7SwizzleILi3ELi4ELi3EEENSA_18smem_ptr_flag_bitsILi16EEENSW_INSB_IJNSB_IJNSC_ILi8EEENSC_ILi16EEEEEENSB_IJSJ_SE_EEENSB_IJSE_NSC_ILi7EEEEEEEEENSB_IJNSB_IJSJ_NSC_ILi512EEEEEENSB_IJSE_SY_EEENSB_IJSY_NSC_ILi8192EEEEEEEEEEEEEvEENS15_INSA_23SM90_TMA_LOAD_MULTICASTES1Q_vEEEENS_8epilogue10collective6detail29Sm90TmaWarpSpecializedAdapterINS1W_15DefaultEpilogueISM_NSB_IJNSB_IJlllEEESE_SY_EEES21_NS1V_6thread17LinearCombinationISM_Li1EffLNS22_9ScaleType4KindE0ELNS_15FloatRoundStyleE2ESM_EENS_4gemm15EpilogueDefaultEEEEEvvEEEEvNT_6ParamsE,"ax",@progbits
	.align	128
.text._ZN7cutlass13device_kernelINS_4conv6kernel13ConvUniversalINS1_16ConvProblemShapeILNS1_8OperatorE0ELi2EEENS1_10collective14CollectiveConvINS1_46MainloopSm90TmaGmmaWarpSpecializedImplicitGemmILS5_0ELi7ELi2EN4cute5tupleIJNSA_1CILi2EEENSC_ILi1EEESE_EEENS1_36KernelImplicitTmaWarpSpecializedSm90ELi1EEENSB_IJNSC_ILi128EEESI_NSB_IJNSC_ILi64EEEEEEEEENS_6half_tESM_NSA_8TiledMMAINSA_8MMA_AtomIJNSA_4SM904GMMA26MMA_64x128x16_F32F16F16_SSILNSQ_5MajorE0ELSS_0ELNSQ_7ScaleInE1ELST_1EEEEEENSA_6LayoutINSB_IJSE_SE_SE_EEENSB_IJNSC_ILi0EEESY_SY_EEEEENSB_IJNSA_10UnderscoreES11_S11_EEEEENS7_6detail26Sm90ImplicitGemmTileTraitsINSA_20SM90_TMA_LOAD_IM2COLENSA_14ComposedLayoutINSA_7SwizzleILi3ELi4ELi3EEENSA_18smem_ptr_flag_bitsILi16EEENSW_INSB_IJNSB_IJNSC_ILi8EEENSC_ILi16EEEEEENSB_IJSJ_SE_EEENSB_IJSE_NSC_ILi7EEEEEEEEENSB_IJNSB_IJSJ_NSC_ILi512EEEEEENSB_IJSE_SY_EEENSB_IJSY_NSC_ILi8192EEEEEEEEEEEEEvEENS15_INSA_23SM90_TMA_LOAD_MULTICASTES1Q_vEEEENS_8epilogue10collective6detail29Sm90TmaWarpSpecializedAdapterINS1W_15DefaultEpilogueISM_NSB_IJNSB_IJlllEEESE_SY_EEES21_NS1V_6thread17LinearCombinationISM_Li1EffLNS22_9ScaleType4KindE0ELNS_15FloatRoundStyleE2ESM_EENS_4gemm15EpilogueDefaultEEEEEvvEEEEvNT_6ParamsE:
        .type           _ZN7cutlass13device_kernelINS_4conv6kernel13ConvUniversalINS1_16ConvProblemShapeILNS1_8OperatorE0ELi2EEENS1_10collective14CollectiveConvINS1_46MainloopSm90TmaGmmaWarpSpecializedImplicitGemmILS5_0ELi7ELi2EN4cute5tupleIJNSA_1CILi2EEENSC_ILi1EEESE_EEENS1_36KernelImplicitTmaWarpSpecializedSm90ELi1EEENSB_IJNSC_ILi128EEESI_NSB_IJNSC_ILi64EEEEEEEEENS_6half_tESM_NSA_8TiledMMAINSA_8MMA_AtomIJNSA_4SM904GMMA26MMA_64x128x16_F32F16F16_SSILNSQ_5MajorE0ELSS_0ELNSQ_7ScaleInE1ELST_1EEEEEENSA_6LayoutINSB_IJSE_SE_SE_EEENSB_IJNSC_ILi0EEESY_SY_EEEEENSB_IJNSA_10UnderscoreES11_S11_EEEEENS7_6detail26Sm90ImplicitGemmTileTraitsINSA_20SM90_TMA_LOAD_IM2COLENSA_14ComposedLayoutINSA_7SwizzleILi3ELi4ELi3EEENSA_18smem_ptr_flag_bitsILi16EEENSW_INSB_IJNSB_IJNSC_ILi8EEENSC_ILi16EEEEEENSB_IJSJ_SE_EEENSB_IJSE_NSC_ILi7EEEEEEEEENSB_IJNSB_IJSJ_NSC_ILi512EEEEEENSB_IJSE_SY_EEENSB_IJSY_NSC_ILi8192EEEEEEEEEEEEEvEENS15_INSA_23SM90_TMA_LOAD_MULTICASTES1Q_vEEEENS_8epilogue10collective6detail29Sm90TmaWarpSpecializedAdapterINS1W_15DefaultEpilogueISM_NSB_IJNSB_IJlllEEESE_SY_EEES21_NS1V_6thread17LinearCombinationISM_Li1EffLNS22_9ScaleType4KindE0ELNS_15FloatRoundStyleE2ESM_EENS_4gemm15EpilogueDefaultEEEEEvvEEEEvNT_6ParamsE,@function
        .size           _ZN7cutlass13device_kernelINS_4conv6kernel13ConvUniversalINS1_16ConvProblemShapeILNS1_8OperatorE0ELi2EEENS1_10collective14CollectiveConvINS1_46MainloopSm90TmaGmmaWarpSpecializedImplicitGemmILS5_0ELi7ELi2EN4cute5tupleIJNSA_1CILi2EEENSC_ILi1EEESE_EEENS1_36KernelImplicitTmaWarpSpecializedSm90ELi1EEENSB_IJNSC_ILi128EEESI_NSB_IJNSC_ILi64EEEEEEEEENS_6half_tESM_NSA_8TiledMMAINSA_8MMA_AtomIJNSA_4SM904GMMA26MMA_64x128x16_F32F16F16_SSILNSQ_5MajorE0ELSS_0ELNSQ_7ScaleInE1ELST_1EEEEEENSA_6LayoutINSB_IJSE_SE_SE_EEENSB_IJNSC_ILi0EEESY_SY_EEEEENSB_IJNSA_10UnderscoreES11_S11_EEEEENS7_6detail26Sm90ImplicitGemmTileTraitsINSA_20SM90_TMA_LOAD_IM2COLENSA_14ComposedLayoutINSA_7SwizzleILi3ELi4ELi3EEENSA_18smem_ptr_flag_bitsILi16EEENSW_INSB_IJNSB_IJNSC_ILi8EEENSC_ILi16EEEEEENSB_IJSJ_SE_EEENSB_IJSE_NSC_ILi7EEEEEEEEENSB_IJNSB_IJSJ_NSC_ILi512EEEEEENSB_IJSE_SY_EEENSB_IJSY_NSC_ILi8192EEEEEEEEEEEEEvEENS15_INSA_23SM90_TMA_LOAD_MULTICASTES1Q_vEEEENS_8epilogue10collective6detail29Sm90TmaWarpSpecializedAdapterINS1W_15DefaultEpilogueISM_NSB_IJNSB_IJlllEEESE_SY_EEES21_NS1V_6thread17LinearCombinationISM_Li1EffLNS22_9ScaleType4KindE0ELNS_15FloatRoundStyleE2ESM_EENS_4gemm15EpilogueDefaultEEEEEvvEEEEvNT_6ParamsE,(.L_x_294 - _ZN7cutlass13device_kernelINS_4conv6kernel13ConvUniversalINS1_16ConvProblemShapeILNS1_8OperatorE0ELi2EEENS1_10collective14CollectiveConvINS1_46MainloopSm90TmaGmmaWarpSpecializedImplicitGemmILS5_0ELi7ELi2EN4cute5tupleIJNSA_1CILi2EEENSC_ILi1EEESE_EEENS1_36KernelImplicitTmaWarpSpecializedSm90ELi1EEENSB_IJNSC_ILi128EEESI_NSB_IJNSC_ILi64EEEEEEEEENS_6half_tESM_NSA_8TiledMMAINSA_8MMA_AtomIJNSA_4SM904GMMA26MMA_64x128x16_F32F16F16_SSILNSQ_5MajorE0ELSS_0ELNSQ_7ScaleInE1ELST_1EEEEEENSA_6LayoutINSB_IJSE_SE_SE_EEENSB_IJNSC_ILi0EEESY_SY_EEEEENSB_IJNSA_10UnderscoreES11_S11_EEEEENS7_6detail26Sm90ImplicitGemmTileTraitsINSA_20SM90_TMA_LOAD_IM2COLENSA_14ComposedLayoutINSA_7SwizzleILi3ELi4ELi3EEENSA_18smem_ptr_flag_bitsILi16EEENSW_INSB_IJNSB_IJNSC_ILi8EEENSC_ILi16EEEEEENSB_IJSJ_SE_EEENSB_IJSE_NSC_ILi7EEEEEEEEENSB_IJNSB_IJSJ_NSC_ILi512EEEEEENSB_IJSE_SY_EEENSB_IJSY_NSC_ILi8192EEEEEEEEEEEEEvEENS15_INSA_23SM90_TMA_LOAD_MULTICASTES1Q_vEEEENS_8epilogue10collective6detail29Sm90TmaWarpSpecializedAdapterINS1W_15DefaultEpilogueISM_NSB_IJNSB_IJlllEEESE_SY_EEES21_NS1V_6thread17LinearCombinationISM_Li1EffLNS22_9ScaleType4KindE0ELNS_15FloatRoundStyleE2ESM_EENS_4gemm15EpilogueDefaultEEEEEvvEEEEvNT_6ParamsE)
        .other          _ZN7cutlass13device_kernelINS_4conv6kernel13ConvUniversalINS1_16ConvProblemShapeILNS1_8OperatorE0ELi2EEENS1_10collective14CollectiveConvINS1_46MainloopSm90TmaGmmaWarpSpecializedImplicitGemmILS5_0ELi7ELi2EN4cute5tupleIJNSA_1CILi2EEENSC_ILi1EEESE_EEENS1_36KernelImplicitTmaWarpSpecializedSm90ELi1EEENSB_IJNSC_ILi128EEESI_NSB_IJNSC_ILi64EEEEEEEEENS_6half_tESM_NSA_8TiledMMAINSA_8MMA_AtomIJNSA_4SM904GMMA26MMA_64x128x16_F32F16F16_SSILNSQ_5MajorE0ELSS_0ELNSQ_7ScaleInE1ELST_1EEEEEENSA_6LayoutINSB_IJSE_SE_SE_EEENSB_IJNSC_ILi0EEESY_SY_EEEEENSB_IJNSA_10UnderscoreES11_S11_EEEEENS7_6detail26Sm90ImplicitGemmTileTraitsINSA_20SM90_TMA_LOAD_IM2COLENSA_14ComposedLayoutINSA_7SwizzleILi3ELi4ELi3EEENSA_18smem_ptr_flag_bitsILi16EEENSW_INSB_IJNSB_IJNSC_ILi8EEENSC_ILi16EEEEEENSB_IJSJ_SE_EEENSB_IJSE_NSC_ILi7EEEEEEEEENSB_IJNSB_IJSJ_NSC_ILi512EEEEEENSB_IJSE_SY_EEENSB_IJSY_NSC_ILi8192EEEEEEEEEEEEEvEENS15_INSA_23SM90_TMA_LOAD_MULTICASTES1Q_vEEEENS_8epilogue10collective6detail29Sm90TmaWarpSpecializedAdapterINS1W_15DefaultEpilogueISM_NSB_IJNSB_IJlllEEESE_SY_EEES21_NS1V_6thread17LinearCombinationISM_Li1EffLNS22_9ScaleType4KindE0ELNS_15FloatRoundStyleE2ESM_EENS_4gemm15EpilogueDefaultEEEEEvvEEEEvNT_6ParamsE,@"STO_CUDA_ENTRY STV_DEFAULT"
_ZN7cutlass13device_kernelINS_4conv6kernel13ConvUniversalINS1_16ConvProblemShapeILNS1_8OperatorE0ELi2EEENS1_10collective14CollectiveConvINS1_46MainloopSm90TmaGmmaWarpSpecializedImplicitGemmILS5_0ELi7ELi2EN4cute5tupleIJNSA_1CILi2EEENSC_ILi1EEESE_EEENS1_36KernelImplicitTmaWarpSpecializedSm90ELi1EEENSB_IJNSC_ILi128EEESI_NSB_IJNSC_ILi64EEEEEEEEENS_6half_tESM_NSA_8TiledMMAINSA_8MMA_AtomIJNSA_4SM904GMMA26MMA_64x128x16_F32F16F16_SSILNSQ_5MajorE0ELSS_0ELNSQ_7ScaleInE1ELST_1EEEEEENSA_6LayoutINSB_IJSE_SE_SE_EEENSB_IJNSC_ILi0EEESY_SY_EEEEENSB_IJNSA_10UnderscoreES11_S11_EEEEENS7_6detail26Sm90ImplicitGemmTileTraitsINSA_20SM90_TMA_LOAD_IM2COLENSA_14ComposedLayoutINSA_7SwizzleILi3ELi4ELi3EEENSA_18smem_ptr_flag_bitsILi16EEENSW_INSB_IJNSB_IJNSC_ILi8EEENSC_ILi16EEEEEENSB_IJSJ_SE_EEENSB_IJSE_NSC_ILi7EEEEEEEEENSB_IJNSB_IJSJ_NSC_ILi512EEEEEENSB_IJSE_SY_EEENSB_IJSY_NSC_ILi8192EEEEEEEEEEEEEvEENS15_INSA_23SM90_TMA_LOAD_MULTICASTES1Q_vEEEENS_8epilogue10collective6detail29Sm90TmaWarpSpecializedAdapterINS1W_15DefaultEpilogueISM_NSB_IJNSB_IJlllEEESE_SY_EEES21_NS1V_6thread17LinearCombinationISM_Li1EffLNS22_9ScaleType4KindE0ELNS_15FloatRoundStyleE2ESM_EENS_4gemm15EpilogueDefaultEEEEEvvEEEEvNT_6ParamsE:
[----:B------:R-:W-:Y:S01]  /*0000*/  LDC R1, c[0x0][0x28] ;  /* 0x00000a00ff017b82 */ /* 0x000fe20000000800 */
[----:B------:R-:W0:Y:S01]  /*0010*/  S2R R11, SR_TID.X ;  /* 0x00000000000b7919 */ /* 0x000e220000002100 */
[----:B------:R-:W-:Y:S01]  /*0020*/  ELECT P0, URZ, PT ;  /* 0x00000000003f782f */ /* 0x000fe20003800000 */
[----:B------:R-:W-:Y:S01]  /*0030*/  BSSY B0, `(.L_x_0) ;  /* 0x0000010000007945 */ /* 0x000fe20003800000 */
[----:B------:R-:W1:Y:S01]  /*0040*/  S2R R12, SR_CTAID.X ;  /* 0x00000000000c7919 */ /* 0x000e620000002500 */
[--C-:B0-----:R-:W-:Y:S02]  /*0050*/  SHF.R.U32.HI R0, RZ, 0x5, R11.reuse ;  /* 0x00000005ff007819 */ /* 0x101fe4000001160b */
[----:B------:R-:W-:-:S03]  /*0060*/  SHF.R.U32.HI R3, RZ, 0x7, R11 ;  /* 0x00000007ff037819 */ /* 0x000fc6000001160b */
[----:B------:R-:W0:Y:S04]  /*0070*/  SHFL.IDX PT, R2, R0, RZ, 0x1f ;  /* 0x00001fff00027589 */ /* 0x000e2800000e0000 */
[----:B------:R2:W3:Y:S01]  /*0080*/  SHFL.IDX PT, R10, R3, RZ, 0x1f ;  /* 0x00001fff030a7589 */ /* 0x0004e200000e0000 */
[----:B0-----:R-:W-:-:S13]  /*0090*/  ISETP.NE.OR P0, PT, R2, RZ, !P0 ;  /* 0x000000ff0200720c */ /* 0x001fda0004705670 */
[----:B-123--:R-:W-:Y:S05]  /*00a0*/  @P0 BRA `(.L_x_1) ;  /* 0x0000000000200947 */ /* 0x00efea0003800000 */
[----:B------:R-:W-:Y:S02]  /*00b0*/  ULDC.64 UR4, c[0x0][0x198] ;  /* 0x0000660000047ab9 */ /* 0x000fe40000000a00 */
[----:B------:R-:W-:Y:S02]  /*00c0*/  UIADD3 UR6, UP0, UR4, 0xf0, URZ ;  /* 0x000000f004067890 */ /* 0x000fe4000ff1e03f */
[----:B------:R-:W-:Y:S02]  /*00d0*/  UIADD3 UR4, UP1, UR4, 0x1f0, URZ ;  /* 0x000001f004047890 */ /* 0x000fe4000ff3e03f */
[----:B------:R-:W-:Y:S02]  /*00e0*/  UIADD3.X UR7, URZ, UR5, URZ, UP0, !UPT ;  /* 0x000000053f077290 */ /* 0x000fe400087fe43f */
[----:B------:R-:W-:-:S07]  /*00f0*/  UIADD3.X UR5, URZ, UR5, URZ, UP1, !UPT ;  /* 0x000000053f057290 */ /* 0x000fce0008ffe43f */
[----:B------:R0:W-:Y:S02]  /*0100*/  UTMACCTL.PF [UR6] ;  /* 0x00000000060079b9 */ /* 0x0001e40008040000 */
[----:B------:R0:W-:Y:S02]  /*0110*/  UTMACCTL.PF [UR4] ;  /* 0x00000000040079b9 */ /* 0x0001e40008040000 */
[----:B0-----:R-:W-:Y:S01]  /*0120*/  NOP ;  /* 0x0000000000007918 */ /* 0x001fe20000000000 */
.L_x_1:
[----:B------:R-:W-:Y:S05]  /*0130*/  BSYNC B0 ;  /* 0x0000000000007941 */ /* 0x000fea0003800000 */
.L_x_0:
[----:B------:R-:W0:Y:S01]  /*0140*/  SHFL.IDX PT, R0, R0, RZ, 0x1f ;  /* 0x00001fff00007589 */ /* 0x000e2200000e0000 */
[----:B------:R-:W-:Y:S02]  /*0150*/  SHF.R.S32.HI R4, RZ, 0x1f, R11 ;  /* 0x0000001fff047819 */ /* 0x000fe4000001140b */
[----:B------:R-:W-:Y:S01]  /*0160*/  I2FP.F32.U32 R6, R12 ;  /* 0x0000000c00067245 */ /* 0x000fe20000201000 */
[----:B------:R-:W1:Y:S01]  /*0170*/  S2R R13, SR_CTAID.Y ;  /* 0x00000000000d7919 */ /* 0x000e620000002600 */
[----:B------:R-:W-:-:S04]  /*0180*/  LEA.HI R4, R4, R11, RZ, 0x7 ;  /* 0x0000000b04047211 */ /* 0x000fc800078f38ff */
[----:B------:R-:W-:-:S05]  /*0190*/  LOP3.LUT R4, R4, 0xffffff80, RZ, 0xc0, !PT ;  /* 0xffffff8004047812 */ /* 0x000fca00078ec0ff */
[----:B------:R-:W-:-:S05]  /*01a0*/  IMAD.IADD R14, R11, 0x1, -R4 ;  /* 0x000000010b0e7824 */ /* 0x000fca00078e0a04 */
[----:B------:R-:W-:-:S04]  /*01b0*/  SHF.R.S32.HI R3, RZ, 0x1f, R14 ;  /* 0x0000001fff037819 */ /* 0x000fc8000001140e */
[----:B------:R-:W-:Y:S02]  /*01c0*/  LEA.HI R3, R3, R14, RZ, 0x3 ;  /* 0x0000000e03037211 */ /* 0x000fe400078f18ff */
[----:B0-----:R-:W-:Y:S02]  /*01d0*/  ISETP.NE.AND P0, PT, R0, RZ, PT ;  /* 0x000000ff0000720c */ /* 0x001fe40003f05270 */
[--C-:B------:R-:W-:Y:S02]  /*01e0*/  SHF.R.S32.HI R4, RZ, 0x3, R3.reuse ;  /* 0x00000003ff047819 */ /* 0x100fe40000011403 */
[----:B------:R-:W-:Y:S02]  /*01f0*/  SHF.R.S32.HI R3, RZ, 0x1f, R3 ;  /* 0x0000001fff037819 */ /* 0x000fe40000011403 */
[----:B------:R-:W-:-:S07]  /*0200*/  SHF.R.S32.HI R5, RZ, 0x1f, R0 ;  /* 0x0000001fff057819 */ /* 0x000fce0000011400 */
[----:B-1----:R-:W-:Y:S05]  /*0210*/  @P0 BRA `(.L_x_2) ;  /* 0x0000000000700947 */ /* 0x002fea0003800000 */
[----:B------:R-:W0:Y:S01]  /*0220*/  S2UR UR8, SR_CgaCtaId ;  /* 0x00000000000879c3 */ /* 0x000e220000008800 */
[----:B------:R-:W-:Y:S01]  /*0230*/  UMOV UR4, 0x400 ;  /* 0x0000040000047882 */ /* 0x000fe20000000000 */
[----:B------:R-:W-:Y:S01]  /*0240*/  UMOV UR5, 0x1 ;  /* 0x0000000100057882 */ /* 0x000fe20000000000 */
[----:B------:R-:W-:Y:S01]  /*0250*/  UMOV UR6, 0x2 ;  /* 0x0000000200067882 */ /* 0x000fe20000000000 */
[----:B------:R-:W-:Y:S01]  /*0260*/  ELECT P0, URZ, PT ;  /* 0x00000000003f782f */ /* 0x000fe20003800000 */
[----:B------:R-:W-:-:S04]  /*0270*/  UIADD3 UR6, -UR6, 0x100000, URZ ;  /* 0x0010000006067890 */ /* 0x000fc8000fffe13f */
[----:B------:R-:W-:Y:S02]  /*0280*/  USHF.L.U32 UR7, UR6, 0xb, URZ ;  /* 0x0000000b06077899 */ /* 0x000fe4000800063f */
[----:B------:R-:W-:Y:S02]  /*0290*/  USHF.L.U32 UR6, UR6, 0x1, URZ ;  /* 0x0000000106067899 */ /* 0x000fe4000800063f */
[----:B0-----:R-:W-:Y:S02]  /*02a0*/  ULEA UR8, UR8, UR4, 0x18 ;  /* 0x0000000408087291 */ /* 0x001fe4000f8ec03f */
[----:B------:R-:W-:-:S04]  /*02b0*/  UIADD3 UR4, -UR5, 0x100000, URZ ;  /* 0x0010000005047890 */ /* 0x000fc8000fffe13f */
[----:B------:R-:W-:Y:S02]  /*02c0*/  USHF.L.U32 UR5, UR4, 0xb, URZ ;  /* 0x0000000b04057899 */ /* 0x000fe4000800063f */
[----:B------:R-:W-:Y:S01]  /*02d0*/  USHF.L.U32 UR4, UR4, 0x1, URZ ;  /* 0x0000000104047899 */ /* 0x000fe2000800063f */
[----:B------:R-:W0:Y:S11]  /*02e0*/  FENCE.VIEW.ASYNC.S ;  /* 0x00000000000073c6 */ /* 0x000e360000000000 */
[----:B0-----:R0:W1:Y:S01]  /*02f0*/  SYNCS.EXCH.64 URZ, [UR8+0x38000], UR4 ;  /* 0x03800004083f75b2 */ /* 0x0010620008000100 */
[----:B------:R0:W2:Y:S01]  /*0300*/  SYNCS.EXCH.64 URZ, [UR8+0x38038], UR6 ;  /* 0x03803806083f75b2 */ /* 0x0000a20008000100 */
[----:B------:R0:W3:Y:S01]  /*0310*/  SYNCS.EXCH.64 URZ, [UR8+0x38008], UR4 ;  /* 0x03800804083f75b2 */ /* 0x0000e20008000100 */
[----:B------:R0:W4:Y:S01]  /*0320*/  SYNCS.EXCH.64 URZ, [UR8+0x38040], UR6 ;  /* 0x03804006083f75b2 */ /* 0x0001220008000100 */
[----:B------:R0:W0:Y:S01]  /*0330*/  SYNCS.EXCH.64 URZ, [UR8+0x38010], UR4 ;  /* 0x03801004083f75b2 */ /* 0x0000220008000100 */
        /* <DEDUP_REMOVED lines=9> */
[----:B------:R-:W-:Y:S01]  /*03d0*/  NOP ;  /* 0x0000000000007918 */ /* 0x000fe20000000000 */
.L_x_2:
[----:B0-----:R-:W-:Y:S01]  /*03e0*/  ULDC UR4, c[0x0][0x150] ;  /* 0x0000540000047ab9 */ /* 0x001fe20000000800 */
[----:B------:R-:W-:Y:S01]  /*03f0*/  LEA.HI R3, R3, R4, RZ, 0x2 ;  /* 0x0000000403037211 */ /* 0x000fe200078f10ff */
[----:B------:R-:W-:Y:S01]  /*0400*/  FMUL R6, R6, UR4 ;  /* 0x0000000406067c20 */ /* 0x000fe20008400000 */
[----:B------:R-:W-:Y:S01]  /*0410*/  LEA.HI R5, R5, R0, RZ, 0x2 ;  /* 0x0000000005057211 */ /* 0x000fe200078f10ff */
[----:B------:R-:W-:Y:S01]  /*0420*/  ULDC UR4, c[0x0][0x154] ;  /* 0x0000550000047ab9 */ /* 0x000fe20000000800 */
[----:B------:R-:W-:Y:S01]  /*0430*/  LOP3.LUT R3, R3, 0xfffffffc, RZ, 0xc0, !PT ;  /* 0xfffffffc03037812 */ /* 0x000fe200078ec0ff */
[----:B------:R-:W0:Y:S01]  /*0440*/  LDC R8, c[0x0][0x140] ;  /* 0x00005000ff087b82 */ /* 0x000e220000000800 */
[----:B------:R-:W-:Y:S01]  /*0450*/  LOP3.LUT R5, R5, 0x3ffffffc, RZ, 0xc0, !PT ;  /* 0x3ffffffc05057812 */ /* 0x000fe200078ec0ff */
[----:B------:R-:W5:Y:S01]  /*0460*/  F2I.U32.TRUNC.NTZ R6, R6 ;  /* 0x0000000600067305 */ /* 0x000f62000020f000 */
[----:B------:R-:W-:Y:S01]  /*0470*/  LOP3.LUT P0, RZ, R14, 0x7, RZ, 0xc0, !PT ;  /* 0x000000070eff7812 */ /* 0x000fe2000780c0ff */
[----:B------:R-:W-:Y:S01]  /*0480*/  IMAD.IADD R3, R4, 0x1, -R3 ;  /* 0x0000000104037824 */ /* 0x000fe200078e0a03 */
[----:B------:R-:W-:Y:S01]  /*0490*/  I2FP.F32.U32 R4, R13 ;  /* 0x0000000d00047245 */ /* 0x000fe20000201000 */
[----:B------:R-:W-:Y:S01]  /*04a0*/  IMAD.IADD R0, R0, 0x1, -R5 ;  /* 0x0000000100007824 */ /* 0x000fe200078e0a05 */
[----:B------:R-:W-:Y:S01]  /*04b0*/  ISETP.NE.AND P3, PT, R10, 0x1, PT ;  /* 0x000000010a00780c */ /* 0x000fe20003f65270 */
[----:B------:R-:W-:Y:S01]  /*04c0*/  NOP ;  /* 0x0000000000007918 */ /* 0x000fe20000000000 */
[----:B------:R-:W-:Y:S01]  /*04d0*/  NOP ;  /* 0x0000000000007918 */ /* 0x000fe20000000000 */
[----:B------:R-:W-:-:S02]  /*04e0*/  IMAD R0, R0, 0x4, R3 ;  /* 0x0000000400007824 */ /* 0x000fc400078e0203 */
[----:B------:R-:W-:Y:S01]  /*04f0*/  FMUL R7, R4, UR4 ;  /* 0x0000000404077c20 */ /* 0x000fe20008400000 */
[----:B------:R-:W-:Y:S02]  /*0500*/  ULDC UR4, c[0x0][0x144] ;  /* 0x0000510000047ab9 */ /* 0x000fe40000000800 */
[C---:B------:R-:W-:Y:S01]  /*0510*/  LEA.HI R3, R0.reuse, R0, RZ, 0x1 ;  /* 0x0000000000037211 */ /* 0x040fe200078f08ff */
[----:B-----5:R-:W-:Y:S02]  /*0520*/  IMAD.MOV R5, RZ, RZ, -R6 ;  /* 0x000000ffff057224 */ /* 0x020fe400078e0a06 */
[----:B------:R-:W5:Y:S01]  /*0530*/  F2I.U32.TRUNC.NTZ R7, R7 ;  /* 0x0000000700077305 */ /* 0x000f62000020f000 */
[----:B------:R-:W-:Y:S01]  /*0540*/  LOP3.LUT R3, R3, 0xfffffffe, RZ, 0xc0, !PT ;  /* 0xfffffffe03037812 */ /* 0x000fe200078ec0ff */
[----:B------:R-:W-:Y:S01]  /*0550*/  IMAD R4, R5, UR4, R12 ;  /* 0x0000000405047c24 */ /* 0x000fe2000f8e020c */
[----:B------:R-:W-:Y:S01]  /*0560*/  ULDC UR4, c[0x0][0x148] ;  /* 0x0000520000047ab9 */ /* 0x000fe20000000800 */
[----:B------:R-:W-:Y:S01]  /*0570*/  IMAD.SHL.U32 R5, R0, 0x4, RZ ;  /* 0x0000000400057824 */ /* 0x000fe200078e00ff */
[----:B0-----:R-:W-:Y:S01]  /*0580*/  ISETP.EQ.U32.AND P1, PT, R8, 0x1, PT ;  /* 0x000000010800780c */ /* 0x001fe20003f22070 */
[----:B------:R-:W-:-:S03]  /*0590*/  IMAD.IADD R3, R0, 0x1, -R3 ;  /* 0x0000000100037824 */ /* 0x000fc600078e0a03 */
[----:B------:R-:W-:Y:S02]  /*05a0*/  LOP3.LUT R0, R0, 0xc, R5, 0x78, !PT ;  /* 0x0000000c00007812 */ /* 0x000fe400078e7805 */
[----:B------:R-:W-:Y:S02]  /*05b0*/  ISETP.NE.AND P4, PT, R3, R4, PT ;  /* 0x000000040300720c */ /* 0x000fe40003f85270 */
[----:B------:R-:W-:Y:S01]  /*05c0*/  SHF.R.S32.HI R3, RZ, 0x1f, R2 ;  /* 0x0000001fff037819 */ /* 0x000fe20000011402 */
[----:B-----5:R-:W-:Y:S01]  /*05d0*/  IMAD.MOV R6, RZ, RZ, -R7 ;  /* 0x000000ffff067224 */ /* 0x020fe200078e0a07 */
[----:B------:R-:W-:Y:S02]  /*05e0*/  ISETP.LT.U32.AND P0, PT, R0, 0x2, !P0 ;  /* 0x000000020000780c */ /* 0x000fe40004701070 */
[----:B------:R-:W-:Y:S01]  /*05f0*/  LEA.HI R3, R3, R2, RZ, 0x2 ;  /* 0x0000000203037211 */ /* 0x000fe200078f10ff */
[----:B------:R-:W-:-:S03]  /*0600*/  IMAD R7, R6, UR4, R13 ;  /* 0x0000000406077c24 */ /* 0x000fc6000f8e020d */
[----:B------:R-:W-:-:S03]  /*0610*/  LOP3.LUT R3, R3, 0xfffffffc, RZ, 0xc0, !PT ;  /* 0xfffffffc03037812 */ /* 0x000fc600078ec0ff */
[----:B------:R-:W-:Y:S02]  /*0620*/  @P4 LEA.HI R4, R0, R0, RZ, 0x1 ;  /* 0x0000000000044211 */ /* 0x000fe400078f08ff */
[----:B------:R-:W-:Y:S01]  /*0630*/  IMAD.IADD R5, R2, 0x1, -R3 ;  /* 0x0000000102057824 */ /* 0x000fe200078e0a03 */
[----:B------:R-:W-:Y:S02]  /*0640*/  SEL R3, RZ, 0x1, !P0 ;  /* 0x00000001ff037807 */ /* 0x000fe40004000000 */
[----:B------:R-:W-:Y:S02]  /*0650*/  @P4 SHF.R.S32.HI R4, RZ, 0x1, R4 ;  /* 0x00000001ff044819 */ /* 0x000fe40000011404 */
[----:B------:R-:W-:Y:S02]  /*0660*/  LOP3.LUT P2, RZ, R10, R5, RZ, 0xfc, !PT ;  /* 0x000000050aff7212 */ /* 0x000fe4000784fcff */
[----:B------:R-:W-:Y:S01]  /*0670*/  @P4 ISETP.NE.AND P5, PT, R4, R7, PT ;  /* 0x000000070400420c */ /* 0x000fe20003fa5270 */
[----:B------:R-:W-:Y:S01]  /*0680*/  IMAD.MOV.U32 R4, RZ, RZ, 0x1 ;  /* 0x00000001ff047424 */ /* 0x000fe200078e00ff */
[----:B------:R-:W-:-:S02]  /*0690*/  SEL R2, RZ, 0x1, P2 ;  /* 0x00000001ff027807 */ /* 0x000fc40001000000 */
[----:B------:R-:W-:Y:S02]  /*06a0*/  @P4 SEL R4, RZ, 0x1, P5 ;  /* 0x00000001ff044807 */ /* 0x000fe40002800000 */
[----:B------:R-:W-:Y:S02]  /*06b0*/  SEL R2, R2, 0x2, P3 ;  /* 0x0000000202027807 */ /* 0x000fe40001800000 */
[----:B------:R-:W-:Y:S01]  /*06c0*/  LOP3.LUT R4, R4, R3, RZ, 0xc0, !PT ;  /* 0x0000000304047212 */ /* 0x000fe200078ec0ff */
[----:B------:R-:W-:Y:S06]  /*06d0*/  @!P1 BRA `(.L_x_3) ;  /* 0x0000000000089947 */ /* 0x000fec0003800000 */
[----:B-1234-:R-:W-:Y:S01]  /*06e0*/  UCGABAR_ARV ;  /* 0x00000000000079c7 */ /* 0x01efe20008000000 */
[----:B------:R-:W-:Y:S05]  /*06f0*/  BRA `(.L_x_4) ;  /* 0x0000000000047947 */ /* 0x000fea0003800000 */
.L_x_3:
[----:B-1234-:R-:W-:Y:S01]  /*0700*/  NOP ;  /* 0x0000000000007918 */ /* 0x01efe20000000000 */
.L_x_4:
[----:B------:R-:W-:Y:S01]  /*0710*/  ULDC.64 UR4, c[0x0][0x598] ;  /* 0x0001660000047ab9 */ /* 0x000fe20000000a00 */
[----:B------:R-:W-:Y:S01]  /*0720*/  ULDC.64 UR12, c[0x0][0x208] ;  /* 0x00008200000c7ab9 */ /* 0x000fe20000000a00 */
[----:B------:R-:W-:-:S04]  /*0730*/  ISETP.NE.U32.AND P0, PT, RZ, UR4, PT ;  /* 0x00000004ff007c0c */ /* 0x000fc8000bf05070 */
[----:B------:R-:W-:-:S13]  /*0740*/  ISETP.NE.AND.EX P0, PT, RZ, UR5, PT, P0 ;  /* 0x00000005ff007c0c */ /* 0x000fda000bf05300 */
[----:B------:R-:W-:Y:S05]  /*0750*/  @!P0 BRA `(.L_x_5) ;  /* 0x00000000001c8947 */ /* 0x000fea0003800000 */
[----:B------:R-:W0:Y:S02]  /*0760*/  LDC.64 R6, c[0x0][0x598] ;  /* 0x00016600ff067b82 */ /* 0x000e240000000a00 */
[----:B0-----:R-:W2:Y:S02]  /*0770*/  LDG.E.64 R6, desc[UR12][R6.64] ;  /* 0x0000000c06067981 */ /* 0x001ea4000c1e1b00 */
[----:B--2---:R-:W-:-:S04]  /*0780*/  ISETP.NE.U32.AND P0, PT, R6, RZ, PT ;  /* 0x000000ff0600720c */ /* 0x004fc80003f05070 */
[----:B------:R-:W-:-:S13]  /*0790*/  ISETP.NE.AND.EX P0, PT, R7, RZ, PT, P0 ;  /* 0x000000ff0700720c */ /* 0x000fda0003f05300 */
[----:B------:R-:W-:Y:S05]  /*07a0*/  @!P0 BRA `(.L_x_5) ;  /* 0x0000000000088947 */ /* 0x000fea0003800000 */
[----:B------:R0:W5:Y:S01]  /*07b0*/  LD.E R8, desc[UR12][R6.64] ;  /* 0x0000000c06087980 */ /* 0x000162000c101900 */
[----:B------:R-:W-:Y:S05]  /*07c0*/  BRA `(.L_x_6) ;  /* 0x0000000000207947 */ /* 0x000fea0003800000 */
.L_x_5:
[----:B------:R-:W-:Y:S02]  /*07d0*/  ULDC.64 UR4, c[0x0][0x588] ;  /* 0x0001620000047ab9 */ /* 0x000fe40000000a00 */
[----:B------:R-:W-:-:S04]  /*07e0*/  ISETP.NE.U32.AND P0, PT, RZ, UR4, PT ;  /* 0x00000004ff007c0c */ /* 0x000fc8000bf05070 */
[----:B------:R-:W-:-:S13]  /*07f0*/  ISETP.NE.AND.EX P0, PT, RZ, UR5, PT, P0 ;  /* 0x00000005ff007c0c */ /* 0x000fda000bf05300 */
[----:B------:R-:W-:Y:S05]  /*0800*/  @!P0 BRA `(.L_x_7) ;  /* 0x00000000000c8947 */ /* 0x000fea0003800000 */
[----:B------:R-:W0:Y:S02]  /*0810*/  LDC.64 R8, c[0x0][0x588] ;  /* 0x00016200ff087b82 */ /* 0x000e240000000a00 */
[----:B0-----:R1:W5:Y:S01]  /*0820*/  LDG.E R8, desc[UR12][R8.64] ;  /* 0x0000000c08087981 */ /* 0x001362000c1e1900 */
[----:B------:R-:W-:Y:S05]  /*0830*/  BRA `(.L_x_6) ;  /* 0x0000000000047947 */ /* 0x000fea0003800000 */
.L_x_7:
[----:B------:R-:W2:Y:S02]  /*0840*/  LDC R8, c[0x0][0x580] ;  /* 0x00016000ff087b82 */ /* 0x000ea40000000800 */
.L_x_6:
[----:B------:R-:W-:Y:S02]  /*0850*/  ULDC.64 UR4, c[0x0][0x5a0] ;  /* 0x0001680000047ab9 */ /* 0x000fe40000000a00 */
[----:B------:R-:W-:-:S04]  /*0860*/  ISETP.NE.U32.AND P0, PT, RZ, UR4, PT ;  /* 0x00000004ff007c0c */ /* 0x000fc8000bf05070 */
[----:B------:R-:W-:-:S13]  /*0870*/  ISETP.NE.AND.EX P0, PT, RZ, UR5, PT, P0 ;  /* 0x00000005ff007c0c */ /* 0x000fda000bf05300 */
[----:B------:R-:W-:Y:S05]  /*0880*/  @!P0 BRA `(.L_x_8) ;  /* 0x00000000001c8947 */ /* 0x000fea0003800000 */
[----:B0-----:R-:W0:Y:S02]  /*0890*/  LDC.64 R6, c[0x0][0x5a0] ;  /* 0x00016800ff067b82 */ /* 0x001e240000000a00 */
[----:B0-----:R-:W3:Y:S02]  /*08a0*/  LDG.E.64 R6, desc[UR12][R6.64] ;  /* 0x0000000c06067981 */ /* 0x001ee4000c1e1b00 */
[----:B---3--:R-:W-:-:S04]  /*08b0*/  ISETP.NE.U32.AND P0, PT, R6, RZ, PT ;  /* 0x000000ff0600720c */ /* 0x008fc80003f05070 */
[----:B------:R-:W-:-:S13]  /*08c0*/  ISETP.NE.AND.EX P0, PT, R7, RZ, PT, P0 ;  /* 0x000000ff0700720c */ /* 0x000fda0003f05300 */
[----:B------:R-:W-:Y:S05]  /*08d0*/  @!P0 BRA `(.L_x_8) ;  /* 0x0000000000088947 */ /* 0x000fea0003800000 */
[----:B-1----:R0:W5:Y:S01]  /*08e0*/  LD.E R9, desc[UR12][R6.64] ;  /* 0x0000000c06097980 */ /* 0x002162000c101900 */
[----:B------:R-:W-:Y:S05]  /*08f0*/  BRA `(.L_x_9) ;  /* 0x0000000000207947 */ /* 0x000fea0003800000 */
.L_x_8:
[----:B------:R-:W-:Y:S02]  /*0900*/  ULDC.64 UR4, c[0x0][0x590] ;  /* 0x0001640000047ab9 */ /* 0x000fe40000000a00 */
[----:B------:R-:W-:-:S04]  /*0910*/  ISETP.NE.U32.AND P0, PT, RZ, UR4, PT ;  /* 0x00000004ff007c0c */ /* 0x000fc8000bf05070 */
[----:B------:R-:W-:-:S13]  /*0920*/  ISETP.NE.AND.EX P0, PT, RZ, UR5, PT, P0 ;  /* 0x00000005ff007c0c */ /* 0x000fda000bf05300 */
[----:B------:R-:W-:Y:S05]  /*0930*/  @!P0 BRA `(.L_x_10) ;  /* 0x00000000000c8947 */ /* 0x000fea0003800000 */
[----:B0-----:R-:W1:Y:S02]  /*0940*/  LDC.64 R6, c[0x0][0x590] ;  /* 0x00016400ff067b82 */ /* 0x001e640000000a00 */
[----:B-1----:R1:W5:Y:S01]  /*0950*/  LDG.E R9, desc[UR12][R6.64] ;  /* 0x0000000c06097981 */ /* 0x002362000c1e1900 */
[----:B------:R-:W-:Y:S05]  /*0960*/  BRA `(.L_x_9) ;  /* 0x0000000000047947 */ /* 0x000fea0003800000 */
.L_x_10:
[----:B-1----:R-:W3:Y:S02]  /*0970*/  LDC R9, c[0x0][0x584] ;  /* 0x00016100ff097b82 */ /* 0x002ee40000000800 */
.L_x_9:
[----:B------:R-:W4:Y:S08]  /*0980*/  LDC R3, c[0x0][0x3c4] ;  /* 0x0000f100ff037b82 */ /* 0x000f300000000800 */
[----:B------:R-:W2:Y:S01]  /*0990*/  LDC.64 R16, c[0x0][0x3c8] ;  /* 0x0000f200ff107b82 */ /* 0x000ea20000000a00 */
[----:B----4-:R-:W-:-:S05]  /*09a0*/  VIADD R3, R3, 0x3f ;  /* 0x0000003f03037836 */ /* 0x010fca0000000000 */
[----:B01----:R-:W-:-:S04]  /*09b0*/  SHF.R.S32.HI R6, RZ, 0x1f, R3 ;  /* 0x0000001fff067819 */ /* 0x003fc80000011403 */
[----:B------:R-:W-:-:S04]  /*09c0*/  LEA.HI R6, R6, R3, RZ, 0x6 ;  /* 0x0000000306067211 */ /* 0x000fc800078f30ff */
[----:B------:R-:W-:-:S05]  /*09d0*/  SHF.R.S32.HI R7, RZ, 0x6, R6 ;  /* 0x00000006ff077819 */ /* 0x000fca0000011406 */
[----:B--2---:R-:W-:-:S04]  /*09e0*/  IMAD R6, R7, R16, RZ ;  /* 0x0000001007067224 */ /* 0x004fc800078e02ff */
[----:B------:R-:W-:Y:S01]  /*09f0*/  IMAD R3, R6, R17, RZ ;  /* 0x0000001106037224 */ /* 0x000fe200078e02ff */
[----:B------:R-:W-:Y:S06]  /*0a00*/  @!P1 BRA `(.L_x_11) ;  /* 0x00000000000c9947 */ /* 0x000fec0003800000 */
[----:B------:R-:W-:Y:S01]  /*0a10*/  UCGABAR_WAIT ;  /* 0x0000000000007dc7 */ /* 0x000fe20008000000 */
[----:B------:R-:W-:Y:S01]  /*0a20*/  CCTL.IVALL ;  /* 0x00000000ff00798f */ /* 0x000fe20002000000 */
[----:B------:R-:W-:Y:S05]  /*0a30*/  BRA `(.L_x_12) ;  /* 0x0000000000047947 */ /* 0x000fea0003800000 */
.L_x_11:
[----:B------:R-:W-:Y:S06]  /*0a40*/  BAR.SYNC.DEFER_BLOCKING 0x0 ;  /* 0x0000000000007b1d */ /* 0x000fec0000010000 */
.L_x_12:
[----:B------:R-:W-:-:S13]  /*0a50*/  ISETP.NE.AND P0, PT, R10, RZ, PT ;  /* 0x000000ff0a00720c */ /* 0x000fda0003f05270 */
[----:B------:R-:W-:Y:S05]  /*0a60*/  @!P0 BRA `(.L_x_13) ;  /* 0x0000008800788947 */ /* 0x000fea0003800000 */
[----:B------:R-:W-:-:S13]  /*0a70*/  ISETP.NE.AND P0, PT, R10, 0x1, PT ;  /* 0x000000010a00780c */ /* 0x000fda0003f05270 */
[----:B------:R-:W-:Y:S05]  /*0a80*/  @P0 EXIT ;  /* 0x000000000000094d */ /* 0x000fea0003800000 */
[----:B------:R-:W-:Y:S01]  /*0a90*/  ISETP.GE.AND P0, PT, R3, 0x1, PT ;  /* 0x000000010300780c */ /* 0x000fe20003f06270 */
[----:B------:R-:W-:Y:S01]  /*0aa0*/  UMOV UR4, URZ ;  /* 0x0000003f00047c82 */ /* 0x000fe20008000000 */
[----:B------:R-:W-:Y:S02]  /*0ab0*/  CS2R R86, SRZ ;  /* 0x0000000000567805 */ /* 0x000fe4000001ff00 */
[----:B------:R-:W-:Y:S02]  /*0ac0*/  CS2R R88, SRZ ;  /* 0x0000000000587805 */ /* 0x000fe4000001ff00 */
[----:B------:R-:W-:Y:S02]  /*0ad0*/  CS2R R90, SRZ ;  /* 0x00000000005a7805 */ /* 0x000fe4000001ff00 */
[----:B------:R-:W-:Y:S02]  /*0ae0*/  CS2R R92, SRZ ;  /* 0x00000000005c7805 */ /* 0x000fe4000001ff00 */
[----:B------:R-:W-:-:S02]  /*0af0*/  CS2R R94, SRZ ;  /* 0x00000000005e7805 */ /* 0x000fc4000001ff00 */
[----:B------:R-:W-:Y:S02]  /*0b00*/  CS2R R96, SRZ ;  /* 0x0000000000607805 */ /* 0x000fe4000001ff00 */
        /* <DEDUP_REMOVED lines=57> */
[----:B------:R-:W-:Y:S01]  /*0ea0*/  CS2R R84, SRZ ;  /* 0x0000000000547805 */ /* 0x000fe2000001ff00 */
[----:B------:R-:W-:Y:S06]  /*0eb0*/  @!P0 BRA `(.L_x_14) ;  /* 0x0000000000d88947 */ /* 0x000fec0003800000 */
[----:B------:R-:W-:-:S04]  /*0ec0*/  LOP3.LUT R5, R2, 0x1, RZ, 0xfc, !PT ;  /* 0x0000000102057812 */ /* 0x000fc800078efcff */
[----:B------:R-:W-:-:S13]  /*0ed0*/  ISETP.NE.AND P1, PT, R5, 0x3, PT ;  /* 0x000000030500780c */ /* 0x000fda0003f25270 */
[----:B------:R-:W-:Y:S05]  /*0ee0*/  @!P1 BRA `(.L_x_15) ;  /* 0x0000000000049947 */ /* 0x000fea0003800000 */
[----:B------:R-:W-:Y:S01]  /*0ef0*/  BPT.TRAP 0x1 ;  /* 0x000000040000795c */ /* 0x000fe20000300000 */
.L_x_15:
[----:B------:R-:W0:Y:S01]  /*0f00*/  S2UR UR5, SR_CgaCtaId ;  /* 0x00000000000579c3 */ /* 0x000e220000008800 */
[----:B------:R-:W-:Y:S01]  /*0f10*/  SHF.L.U32 R5, RZ, 0x1f, RZ ;  /* 0x0000001fff057819 */ /* 0x000fe200000006ff */
[----:B------:R-:W-:Y:S02]  /*0f20*/  UMOV UR4, 0x400 ;  /* 0x0000040000047882 */ /* 0x000fe40000000000 */
[----:B0-----:R-:W-:-:S12]  /*0f30*/  ULEA UR4, UR5, UR4, 0x18 ;  /* 0x0000000405047291 */ /* 0x001fd8000f8ec03f */
.L_x_16:
[----:B0-----:R-:W-:-:S04]  /*0f40*/  IMAD.U32 R6, RZ, RZ, UR4 ;  /* 0x00000004ff067e24 */ /* 0x001fc8000f8e00ff */
[----:B------:R0:W1:Y:S03]  /*0f50*/  SYNCS.PHASECHK.TRANS64.TRYWAIT P1, [R6+URZ+0x38000], R5 ;  /* 0x03800005060075a7 */ /* 0x000066000802017f */
[----:B-1----:R-:W-:Y:S05]  /*0f60*/  @!P1 NANOSLEEP.SYNCS 0x989680 ;  /* 0x009896800000995d */ /* 0x002fea0003900000 */
[----:B------:R-:W1:Y:S02]  /*0f70*/  @!P1 SYNCS.PHASECHK.TRANS64 P1, [R6+URZ+0x38000], R5 ;  /* 0x03800005060095a7 */ /* 0x000e64000802007f */
[----:B-1----:R-:W-:Y:S05]  /*0f80*/  @!P1 BRA `(.L_x_16) ;  /* 0xfffffffc00ec9947 */ /* 0x002fea000383ffff */
[----:B------:R-:W-:Y:S01]  /*0f90*/  UIADD3 UR5, UR4, 0x1c000, URZ ;  /* 0x0001c00004057890 */ /* 0x000fe2000fffe03f */
[----:B------:R-:W-:Y:S01]  /*0fa0*/  WARPGROUP.ARRIVE ;  /* 0x00000000000079c5 */ /* 0x000fe20000000000 */
[----:B------:R-:W-:Y:S02]  /*0fb0*/  USHF.R.U32.HI UR4, URZ, 0x4, UR4 ;  /* 0x000000043f047899 */ /* 0x000fe40008011604 */
[----:B------:R-:W-:Y:S02]  /*0fc0*/  USHF.R.U32.HI UR5, URZ, 0x4, UR5 ;  /* 0x000000043f057899 */ /* 0x000fe40008011605 */
[----:B------:R-:W-:Y:S02]  /*0fd0*/  ULOP3.LUT UR4, UR4, 0x3fff, URZ, 0xc0, !UPT ;  /* 0x00003fff04047892 */ /* 0x000fe4000f8ec03f */
[----:B------:R-:W-:Y:S02]  /*0fe0*/  ULOP3.LUT UR5, UR5, 0x3fff, URZ, 0xc0, !UPT ;  /* 0x00003fff05057892 */ /* 0x000fe4000f8ec03f */
[----:B------:R-:W-:-:S02]  /*0ff0*/  ULOP3.LUT UR8, UR4, 0x10000, URZ, 0xfc, !UPT ;  /* 0x0001000004087892 */ /* 0x000fc4000f8efc3f */
[----:B------:R-:W-:Y:S01]  /*1000*/  ULOP3.LUT UR9, UR5, 0x10000, URZ, 0xfc, !UPT ;  /* 0x0001000005097892 */ /* 0x000fe2000f8efc3f */
[----:B------:R-:W-:Y:S02]  /*1010*/  UMOV UR7, 0x40000040 ;  /* 0x4000004000077882 */ /* 0x000fe40000000000 */
[----:B------:R-:W-:Y:S02]  /*1020*/  UMOV UR5, 0x40000040 ;  /* 0x4000004000057882 */ /* 0x000fe40000000000 */
[----:B------:R-:W-:Y:S02]  /*1030*/  UMOV UR4, UR8 ;  /* 0x0000000800047c82 */ /* 0x000fe40008000000 */
[----:B------:R-:W-:Y:S02]  /*1040*/  UMOV UR6, UR9 ;  /* 0x0000000900067c82 */ /* 0x000fe40008000000 */
[----:B------:R-:W-:Y:S01]  /*1050*/  HGMMA.64x128x16.F32 R88, gdesc[UR4], RZ, !UPT ;  /* 0x01e00000045879f0 */ /* 0x000fe2000c7008ff */
[----:B------:R-:W-:Y:S01]  /*1060*/  UIADD3 UR4, UR8, 0x200, URZ ;  /* 0x0000020008047890 */ /* 0x000fe2000fffe03f */
[----:B------:R-:W-:-:S10]  /*1070*/  UMOV UR5, 0x40000040 ;  /* 0x4000004000057882 */ /* 0x000fd40000000000 */
[----:B------:R-:W-:Y:S01]  /*1080*/  HGMMA.64x128x16.F32 R24, gdesc[UR4], RZ, !UPT ;  /* 0x01e00000041879f0 */ /* 0x000fe2000c7008ff */
[----:B------:R-:W-:Y:S02]  /*1090*/  UIADD3 UR4, UR8, 0x2, URZ ;  /* 0x0000000208047890 */ /* 0x000fe4000fffe03f */
[----:B------:R-:W-:Y:S01]  /*10a0*/  UIADD3 UR6, UR9, 0x2, URZ ;  /* 0x0000000209067890 */ /* 0x000fe2000fffe03f */
[----:B------:R-:W-:Y:S01]  /*10b0*/  UMOV UR5, 0x40000040 ;  /* 0x4000004000057882 */ /* 0x000fe20000000000 */
[----:B------:R-:W-:-:S07]  /*10c0*/  UMOV UR7, 0x40000040 ;  /* 0x4000004000077882 */ /* 0x000fce0000000000 */
[----:B------:R-:W-:Y:S01]  /*10d0*/  HGMMA.64x128x16.F32 R88, gdesc[UR4], R88 ;  /* 0x01e00000045879f0 */ /* 0x000fe20008700858 */
[----:B------:R-:W-:Y:S01]  /*10e0*/  UIADD3 UR4, UR8, 0x202, URZ ;  /* 0x0000020208047890 */ /* 0x000fe2000fffe03f */
[----:B------:R-:W-:-:S10]  /*10f0*/  UMOV UR5, 0x40000040 ;  /* 0x4000004000057882 */ /* 0x000fd40000000000 */
[----:B------:R-:W-:Y:S01]  /*1100*/  HGMMA.64x128x16.F32 R24, gdesc[UR4], R24 ;  /* 0x01e00000041879f0 */ /* 0x000fe20008700818 */
        /* <DEDUP_REMOVED lines=15> */
[----:B------:R-:W-:Y:S01]  /*1200*/  HGMMA.64x128x16.F32 R24, gdesc[UR4], R24, gsb0 ;  /* 0x01e00000041879f0 */ /* 0x000fe20008000818 */
[----:B------:R-:W-:-:S05]  /*1210*/  UMOV UR4, 0x1 ;  /* 0x0000000100047882 */ /* 0x000fca0000000000 */
.L_x_14:
[----:B0-----:R-:W-:-:S05]  /*1220*/  VIMNMX R6, R3, 0x1, PT ;  /* 0x0000000103067848 */ /* 0x001fca0003fe0100 */
[----:B------:R-:W-:-:S05]  /*1230*/  IMAD.IADD R5, R3, 0x1, -R6 ;  /* 0x0000000103057824 */ /* 0x000fca00078e0a06 */
[----:B------:R-:W-:-:S13]  /*1240*/  ISETP.GE.AND P1, PT, R5, 0x1, PT ;  /* 0x000000010500780c */ /* 0x000fda0003f26270 */
[----:B------:R-:W-:Y:S05]  /*1250*/  @!P1 BRA `(.L_x_17) ;  /* 0x00000004004c9947 */ /* 0x000fea0003800000 */
[----:B------:R-:W0:Y:S01]  /*1260*/  S2UR UR6, SR_CgaCtaId ;  /* 0x00000000000679c3 */ /* 0x000e220000008800 */
[----:B------:R-:W-:Y:S01]  /*1270*/  UMOV UR5, 0x400 ;  /* 0x0000040000057882 */ /* 0x000fe20000000000 */
[----:B------:R-:W-:Y:S01]  /*1280*/  LOP3.LUT R12, R2, 0x1, RZ, 0xfc, !PT ;  /* 0x00000001020c7812 */ /* 0x000fe200078efcff */
[----:B------:R-:W-:Y:S01]  /*1290*/  IMAD.MOV.U32 R11, RZ, RZ, RZ ;  /* 0x000000ffff0b7224 */ /* 0x000fe200078e00ff */
[----:B------:R-:W-:Y:S01]  /*12a0*/  UISETP.NE.U32.AND UP0, UPT, UR4, URZ, UPT ;  /* 0x0000003f0400728c */ /* 0x000fe2000bf05070 */
[----:B------:R-:W-:Y:S02]  /*12b0*/  IMAD.MOV.U32 R3, RZ, RZ, R5 ;  /* 0x000000ffff037224 */ /* 0x000fe400078e0005 */
[----:B------:R-:W-:Y:S01]  /*12c0*/  IMAD.MOV.U32 R6, RZ, RZ, RZ ;  /* 0x000000ffff067224 */ /* 0x000fe200078e00ff */
[----:B0-----:R-:W-:-:S04]  /*12d0*/  ULEA UR7, UR6, UR5, 0x18 ;  /* 0x0000000506077291 */ /* 0x001fc8000f8ec03f */
[----:B------:R-:W-:Y:S02]  /*12e0*/  UIADD3 UR6, UR7, 0x1c000, URZ ;  /* 0x0001c00007067890 */ /* 0x000fe4000fffe03f */
[----:B------:R-:W-:Y:S02]  /*12f0*/  USHF.R.U32.HI UR5, URZ, 0x4, UR7 ;  /* 0x000000043f057899 */ /* 0x000fe40008011607 */
[----:B------:R-:W-:Y:S02]  /*1300*/  USHF.R.U32.HI UR6, URZ, 0x4, UR6 ;  /* 0x000000043f067899 */ /* 0x000fe40008011606 */
[----:B------:R-:W-:Y:S02]  /*1310*/  ULOP3.LUT UR5, UR5, 0x3fff, URZ, 0xc0, !UPT ;  /* 0x00003fff05057892 */ /* 0x000fe4000f8ec03f */
[----:B------:R-:W-:Y:S02]  /*1320*/  ULOP3.LUT UR6, UR6, 0x3fff, URZ, 0xc0, !UPT ;  /* 0x00003fff06067892 */ /* 0x000fe4000f8ec03f */
[----:B------:R-:W-:-:S02]  /*1330*/  ULOP3.LUT UR14, UR5, 0x10000, URZ, 0xfc, !UPT ;  /* 0x00010000050e7892 */ /* 0x000fc4000f8efc3f */
[----:B------:R-:W-:-:S12]  /*1340*/  ULOP3.LUT UR15, UR6, 0x10000, URZ, 0xfc, !UPT ;  /* 0x00010000060f7892 */ /* 0x000fd8000f8efc3f */
.L_x_22:
[----:B------:R-:W-:-:S13]  /*1350*/  ISETP.NE.AND P2, PT, R12, 0x3, PT ;  /* 0x000000030c00780c */ /* 0x000fda0003f45270 */
[----:B------:R-:W-:Y:S05]  /*1360*/  @!P2 BRA `(.L_x_18) ;  /* 0x000000000004a947 */ /* 0x000fea0003800000 */
[----:B------:R-:W-:Y:S01]  /*1370*/  BPT.TRAP 0x1 ;  /* 0x000000040000795c */ /* 0x000fe20000300000 */
.L_x_18:
[----:B------:R-:W-:Y:S01]  /*1380*/  SHF.L.U32 R7, R11, 0x1f, RZ ;  /* 0x0000001f0b077819 */ /* 0x000fe200000006ff */
[----:B------:R-:W-:-:S12]  /*1390*/  ULEA UR5, UR4, UR7, 0x3 ;  /* 0x0000000704057291 */ /* 0x000fd8000f8e183f */
.L_x_19:
[----:B0-----:R-:W-:-:S04]  /*13a0*/  IMAD.U32 R10, RZ, RZ, UR5 ;  /* 0x00000005ff0a7e24 */ /* 0x001fc8000f8e00ff */
[----:B------:R0:W1:Y:S03]  /*13b0*/  SYNCS.PHASECHK.TRANS64.TRYWAIT P1, [R10+URZ+0x38000], R7 ;  /* 0x038000070a0075a7 */ /* 0x000066000802017f */
[----:B-1----:R-:W-:Y:S05]  /*13c0*/  @!P1 NANOSLEEP.SYNCS 0x989680 ;  /* 0x009896800000995d */ /* 0x002fea0003900000 */
[----:B------:R-:W1:Y:S02]  /*13d0*/  @!P1 SYNCS.PHASECHK.TRANS64 P1, [R10+URZ+0x38000], R7 ;  /* 0x038000070a0095a7 */ /* 0x000e64000802007f */
[----:B-1----:R-:W-:Y:S05]  /*13e0*/  @!P1 BRA `(.L_x_19) ;  /* 0xfffffffc00ec9947 */ /* 0x002fea000383ffff */
[----:B------:R-:W-:Y:S01]  /*13f0*/  ULEA UR5, UR4, UR14, 0xa ;  /* 0x0000000e04057291 */ /* 0x000fe2000f8e503f */
[----:B------:R-:W-:Y:S01]  /*1400*/  WARPGROUP.ARRIVE ;  /* 0x00000000000079c5 */ /* 0x000fe20000000000 */
[----:B------:R-:W-:Y:S01]  /*1410*/  ULEA UR6, UR4, UR15, 0xa ;  /* 0x0000000f04067291 */ /* 0x000fe2000f8e503f */
[----:B------:R-:W-:Y:S01]  /*1420*/  UMOV UR9, 0x40000040 ;  /* 0x4000004000097882 */ /* 0x000fe20000000000 */
[----:B------:R-:W-:-:S03]  /*1430*/  UMOV UR11, 0x40000040 ;  /* 0x40000040000b7882 */ /* 0x000fc60000000000 */
[----:B------:R-:W-:Y:S02]  /*1440*/  UMOV UR8, UR5 ;  /* 0x0000000500087c82 */ /* 0x000fe40008000000 */
[----:B------:R-:W-:Y:S02]  /*1450*/  UMOV UR10, UR6 ;  /* 0x00000006000a7c82 */ /* 0x000fe40008000000 */
[----:B------:R-:W-:Y:S01]  /*1460*/  HGMMA.64x128x16.F32 R88, gdesc[UR8], R88, UP0 ;  /* 0x01e00000085879f0 */ /* 0x000fe2000bf00858 */
[----:B------:R-:W-:Y:S01]  /*1470*/  UIADD3 UR8, UR5, 0x200, URZ ;  /* 0x0000020005087890 */ /* 0x000fe2000fffe03f */
[----:B------:R-:W-:-:S10]  /*1480*/  UMOV UR9, 0x40000040 ;  /* 0x4000004000097882 */ /* 0x000fd40000000000 */
[----:B------:R-:W-:Y:S01]  /*1490*/  HGMMA.64x128x16.F32 R24, gdesc[UR8], R24, UP0 ;  /* 0x01e00000081879f0 */ /* 0x000fe2000bf00818 */
        /* <DEDUP_REMOVED lines=23> */
[----:B------:R-:W-:Y:S03]  /*1610*/  HGMMA.64x128x16.F32 R24, gdesc[UR8], R24, gsb0 ;  /* 0x01e00000081879f0 */ /* 0x000fe60008000818 */
[----:B------:R-:W-:Y:S02]  /*1620*/  WARPGROUP.DEPBAR.LE gsb0, 0x1 ;  /* 0x00008000000079c5 */ /* 0x000fe40000010100 */
[----:B------:R-:W-:Y:S05]  /*1630*/  @!P2 BRA `(.L_x_20) ;  /* 0x000000000004a947 */ /* 0x000fea0003800000 */
[----:B------:R-:W-:Y:S01]  /*1640*/  BPT.TRAP 0x1 ;  /* 0x000000040000795c */ /* 0x000fe20000300000 */
.L_x_20:
[----:B------:R-:W-:-:S13]  /*1650*/  ISETP.NE.AND P1, PT, R4, RZ, PT ;  /* 0x000000ff0400720c */ /* 0x000fda0003f25270 */
[----:B0-----:R-:W-:-:S05]  /*1660*/  @P1 LEA R7, R6, UR7, 0x3 ;  /* 0x0000000706071c11 */ /* 0x001fca000f8e18ff */
[----:B------:R-:W-:-:S05]  /*1670*/  @P1 VIADD R7, R7, 0x38038 ;  /* 0x0003803807071836 */ /* 0x000fca0000000000 */
[----:B------:R-:W-:-:S04]  /*1680*/  @P1 PRMT R7, R0, 0x654, R7 ;  /* 0x0000065400071816 */ /* 0x000fc80000000007 */
[----:B------:R0:W-:Y:S01]  /*1690*/  @P1 SYNCS.ARRIVE.TRANS64.RED.A1T0 RZ, [R7+URZ], RZ ;  /* 0x000000ff07ff19a7 */ /* 0x0001e2000810043f */
[----:B------:R-:W-:-:S13]  /*16a0*/  ISETP.GT.U32.AND P1, PT, R2, 0x1, PT ;  /* 0x000000010200780c */ /* 0x000fda0003f24070 */
[----:B0-----:R-:W-:Y:S05]  /*16b0*/  @P1 BRA `(.L_x_21) ;  /* 0x0000000000041947 */ /* 0x001fea0003800000 */
[----:B------:R-:W-:Y:S01]  /*16c0*/  BPT.TRAP 0x1 ;  /* 0x000000040000795c */ /* 0x000fe20000300000 */
.L_x_21:
[----:B------:R-:W-:Y:S01]  /*16d0*/  UIADD3 UR4, UR4, 0x1, URZ ;  /* 0x0000000104047890 */ /* 0x000fe2000fffe03f */
[C---:B------:R-:W-:Y:S01]  /*16e0*/  ISETP.GT.AND P2, PT, R3.reuse, 0x1, PT ;  /* 0x000000010300780c */ /* 0x040fe20003f44270 */
[----:B------:R-:W-:Y:S02]  /*16f0*/  VIADD R6, R6, 0x1 ;  /* 0x0000000106067836 */ /* 0x000fe40000000000 */
[----:B------:R-:W-:Y:S01]  /*1700*/  UISETP.NE.AND UP0, UPT, UR4, 0x7, UPT ;  /* 0x000000070400788c */ /* 0x000fe2000bf05270 */
[----:B------:R-:W-:Y:S02]  /*1710*/  VIADD R3, R3, 0xffffffff ;  /* 0xffffffff03037836 */ /* 0x000fe40000000000 */
[C---:B------:R-:W-:Y:S01]  /*1720*/  ISETP.NE.AND P1, PT, R6.reuse, 0x7, PT ;  /* 0x000000070600780c */ /* 0x040fe20003f25270 */
[----:B------:R-:W-:Y:S02]  /*1730*/  USEL UR5, URZ, 0x1, UP0 ;  /* 0x000000013f057887 */ /* 0x000fe40008000000 */
[----:B------:R-:W-:Y:S01]  /*1740*/  USEL UR4, UR4, URZ, UP0 ;  /* 0x0000003f04047287 */ /* 0x000fe20008000000 */
[----:B------:R-:W-:Y:S01]  /*1750*/  SEL R6, R6, RZ, P1 ;  /* 0x000000ff06067207 */ /* 0x000fe20000800000 */
[----:B------:R-:W-:-:S02]  /*1760*/  UPLOP3.LUT UP0, UPT, UPT, UPT, UPT, 0x80, 0x0 ;  /* 0x000000000000789c */ /* 0x000fc40003f0f070 */
[----:B------:R-:W-:Y:S01]  /*1770*/  LOP3.LUT R11, R11, UR5, RZ, 0x3c, !PT ;  /* 0x000000050b0b7c12 */ /* 0x000fe2000f8e3cff */
[----:B------:R-:W-:Y:S08]  /*1780*/  @P2 BRA `(.L_x_22) ;  /* 0xfffffff800f02947 */ /* 0x000ff0000383ffff */
.L_x_17:
[----:B------:R-:W-:Y:S02]  /*1790*/  WARPGROUP.DEPBAR.LE gsb0, 0x0 ;  /* 0x00008000000079c5 */ /* 0x000fe40000010000 */
[----:B------:R-:W-:Y:S05]  /*17a0*/  @!P0 BRA `(.L_x_23) ;  /* 0x00000000005c8947 */ /* 0x000fea0003800000 */
[----:B------:R-:W-:-:S04]  /*17b0*/  LOP3.LUT R3, R2, 0x1, RZ, 0xfc, !PT ;  /* 0x0000000102037812 */ /* 0x000fc800078efcff */
[----:B------:R-:W-:-:S13]  /*17c0*/  ISETP.NE.AND P0, PT, R3, 0x3, PT ;  /* 0x000000030300780c */ /* 0x000fda0003f05270 */
[----:B------:R-:W-:Y:S05]  /*17d0*/  @!P0 BRA `(.L_x_24) ;  /* 0x0000000000048947 */ /* 0x000fea0003800000 */
[----:B------:R-:W-:Y:S01]  /*17e0*/  BPT.TRAP 0x1 ;  /* 0x000000040000795c */ /* 0x000fe20000300000 */
.L_x_24:
[----:B------:R-:W-:Y:S01]  /*17f0*/  ISETP.NE.AND P0, PT, R4, RZ, PT ;  /* 0x000000ff0400720c */ /* 0x000fe20003f05270 */
[----:B------:R-:W-:Y:S01]  /*1800*/  BSSY B0, `(.L_x_25) ;  /* 0x000000f000007945 */ /* 0x000fe20003800000 */
[----:B------:R-:W-:-:S11]  /*1810*/  ISETP.GT.U32.AND P1, PT, R2, 0x1, PT ;  /* 0x000000010200780c */ /* 0x000fd60003f24070 */
[----:B------:R-:W-:Y:S05]  /*1820*/  @!P0 BRA `(.L_x_26) ;  /* 0x0000000000308947 */ /* 0x000fea0003800000 */
[----:B------:R-:W0:Y:S01]  /*1830*/  S2R R4, SR_CgaCtaId ;  /* 0x0000000000047919 */ /* 0x000e220000008800 */
[----:B------:R-:W-:-:S04]  /*1840*/  IMAD.WIDE.U32 R2, R5, 0x24924925, RZ ;  /* 0x2492492505027825 */ /* 0x000fc800078e00ff */
[----:B------:R-:W-:-:S05]  /*1850*/  IMAD.IADD R2, R5, 0x1, -R3 ;  /* 0x0000000105027824 */ /* 0x000fca00078e0a03 */
[----:B------:R-:W-:Y:S02]  /*1860*/  LEA.HI R2, R2, R3, RZ, 0x1f ;  /* 0x0000000302027211 */ /* 0x000fe400078ff8ff */
[----:B------:R-:W-:Y:S02]  /*1870*/  MOV R3, 0x400 ;  /* 0x0000040000037802 */ /* 0x000fe40000000f00 */
[----:B------:R-:W-:-:S05]  /*1880*/  SHF.R.U32.HI R2, RZ, 0x2, R2 ;  /* 0x00000002ff027819 */ /* 0x000fca0000011602 */
[----:B------:R-:W-:Y:S01]  /*1890*/  IMAD R2, R2, -0x7, R5 ;  /* 0xfffffff902027824 */ /* 0x000fe200078e0205 */
[----:B0-----:R-:W-:-:S05]  /*18a0*/  LEA R3, R4, R3, 0x18 ;  /* 0x0000000304037211 */ /* 0x001fca00078ec0ff */
[----:B------:R-:W-:-:S04]  /*18b0*/  IMAD R2, R2, 0x8, R3 ;  /* 0x0000000802027824 */ /* 0x000fc800078e0203 */
[----:B------:R-:W-:-:S05]  /*18c0*/  VIADD R3, R2, 0x38038 ;  /* 0x0003803802037836 */ /* 0x000fca0000000000 */
[----:B------:R-:W-:-:S04]  /*18d0*/  PRMT R3, R0, 0x654, R3 ;  /* 0x0000065400037816 */ /* 0x000fc80000000003 */
[----:B------:R0:W-:Y:S03]  /*18e0*/  SYNCS.ARRIVE.TRANS64.RED.A1T0 RZ, [R3+URZ], RZ ;  /* 0x000000ff03ff79a7 */ /* 0x0001e6000810043f */
.L_x_26:
[----:B------:R-:W-:Y:S05]  /*18f0*/  BSYNC B0 ;  /* 0x0000000000007941 */ /* 0x000fea0003800000 */
.L_x_25:
[----:B------:R-:W-:Y:S05]  /*1900*/  @P1 BRA `(.L_x_23) ;  /* 0x0000000000041947 */ /* 0x000fea0003800000 */
[----:B------:R-:W-:Y:S01]  /*1910*/  BPT.TRAP 0x1 ;  /* 0x000000040000795c */ /* 0x000fe20000300000 */
.L_x_23:
[----:B------:R-:W0:Y:S01]  /*1920*/  S2R R0, SR_TID.X ;  /* 0x0000000000007919 */ /* 0x000e220000002100 */
[----:B------:R-:W-:Y:S01]  /*1930*/  ULDC.64 UR4, c[0x0][0x280] ;  /* 0x0000a00000047ab9 */ /* 0x000fe20000000a00 */
[----:B------:R-:W1:Y:S01]  /*1940*/  S2R R2, SR_CTAID.Y ;  /* 0x0000000000027919 */ /* 0x000e620000002600 */
[----:B------:R-:W2:Y:S01]  /*1950*/  S2R R13, SR_CTAID.X ;  /* 0x00000000000d7919 */ /* 0x000ea20000002500 */
[----:B0-----:R-:W-:-:S04]  /*1960*/  SHF.R.S32.HI R3, RZ, 0x1f, R0 ;  /* 0x0000001fff037819 */ /* 0x001fc80000011400 */
[----:B------:R-:W-:-:S04]  /*1970*/  LEA.HI R3, R3, R0, RZ, 0x7 ;  /* 0x0000000003037211 */ /* 0x000fc800078f38ff */
[----:B------:R-:W-:Y:S01]  /*1980*/  LOP3.LUT R3, R3, 0xffffff80, RZ, 0xc0, !PT ;  /* 0xffffff8003037812 */ /* 0x000fe200078ec0ff */
[----:B--2---:R-:W-:-:S04]  /*1990*/  IMAD.SHL.U32 R4, R13, 0x80, RZ ;  /* 0x000000800d047824 */ /* 0x004fc800078e00ff */
[----:B------:R-:W-:Y:S02]  /*19a0*/  IMAD.IADD R5, R0, 0x1, -R3 ;  /* 0x0000000100057824 */ /* 0x000fe400078e0a03 */
[----:B-1----:R-:W-:-:S03]  /*19b0*/  IMAD.SHL.U32 R0, R2, 0x80, RZ ;  /* 0x0000008002007824 */ /* 0x002fc600078e00ff */
[----:B------:R-:W-:Y:S02]  /*19c0*/  SHF.R.S32.HI R6, RZ, 0x1f, R5 ;  /* 0x0000001fff067819 */ /* 0x000fe40000011405 */
[----:B------:R-:W-:Y:S02]  /*19d0*/  ISETP.GE.AND P0, PT, R0, UR5, PT ;  /* 0x0000000500007c0c */ /* 0x000fe4000bf06270 */
[----:B------:R-:W-:Y:S02]  /*19e0*/  LEA.HI R2, R6, R5, RZ, 0x2 ;  /* 0x0000000506027211 */ /* 0x000fe400078f10ff */
[----:B------:R-:W-:Y:S02]  /*19f0*/  ISETP.GE.OR P0, PT, R4, UR4, P0 ;  /* 0x0000000404007c0c */ /* 0x000fe40008706670 */
[--C-:B------:R-:W-:Y:S02]  /*1a00*/  SHF.R.S32.HI R10, RZ, 0x2, R2.reuse ;  /* 0x00000002ff0a7819 */ /* 0x100fe40000011402 */
[----:B------:R-:W-:-:S04]  /*1a10*/  SHF.R.S32.HI R3, RZ, 0x1f, R2 ;  /* 0x0000001fff037819 */ /* 0x000fc80000011402 */
[----:B------:R-:W-:-:S04]  /*1a20*/  LEA.HI R3, R3, R10, RZ, 0x3 ;  /* 0x0000000a03037211 */ /* 0x000fc800078f18ff */
[----:B------:R-:W-:Y:S01]  /*1a30*/  LOP3.LUT R3, R3, 0xfffffff8, RZ, 0xc0, !PT ;  /* 0xfffffff803037812 */ /* 0x000fe200078ec0ff */
[----:B------:R-:W-:Y:S06]  /*1a40*/  @P0 EXIT ;  /* 0x000000000000094d */ /* 0x000fec0003800000 */
[----:B------:R-:W0:Y:S01]  /*1a50*/  LDC.64 R16, c[0x0][0x5d0] ;  /* 0x00017400ff107b82 */ /* 0x000e220000000a00 */
[----:B------:R-:W-:Y:S01]  /*1a60*/  LOP3.LUT R2, R2, 0x7ffffffc, RZ, 0xc0, !PT ;  /* 0x7ffffffc02027812 */ /* 0x000fe200078ec0ff */
[----:B------:R-:W-:Y:S01]  /*1a70*/  IMAD.IADD R10, R10, 0x1, -R3 ;  /* 0x000000010a0a7824 */ /* 0x000fe200078e0a03 */
[----:B------:R-:W-:Y:S02]  /*1a80*/  LEA.HI R3, R6, R5, RZ, 0x5 ;  /* 0x0000000506037211 */ /* 0x000fe400078f28ff */
[----:B---3-5:R-:W-:Y:S01]  /*1a90*/  FSETP.NEU.AND P1, PT, R9, RZ, PT ;  /* 0x000000ff0900720b */ /* 0x028fe20003f2d000 */
[----:B------:R-:W-:Y:S01]  /*1aa0*/  IMAD.IADD R2, R5, 0x1, -R2 ;  /* 0x0000000105027824 */ /* 0x000fe200078e0a02 */
[----:B------:R-:W-:Y:S02]  /*1ab0*/  SHF.R.S32.HI R11, RZ, 0x1f, R10 ;  /* 0x0000001fff0b7819 */ /* 0x000fe4000001140a */
[----:B------:R-:W-:Y:S01]  /*1ac0*/  SHF.R.S32.HI R5, RZ, 0x5, R3 ;  /* 0x00000005ff057819 */ /* 0x000fe20000011403 */
[----:B------:R-:W-:-:S02]  /*1ad0*/  IMAD.SHL.U32 R7, R2, 0x2, RZ ;  /* 0x0000000202077824 */ /* 0x000fc400078e00ff */
[----:B------:R-:W-:-:S03]  /*1ae0*/  IMAD.WIDE R2, R13, 0x80, R10 ;  /* 0x000000800d027825 */ /* 0x000fc600078e020a */
[----:B------:R-:W-:Y:S01]  /*1af0*/  SHF.R.S32.HI R13, RZ, 0x1f, R7 ;  /* 0x0000001fff0d7819 */ /* 0x000fe20000011407 */
[C---:B------:R-:W-:Y:S01]  /*1b00*/  IMAD R11, R5.reuse, -0x10, -R4 ;  /* 0xfffffff0050b7824 */ /* 0x040fe200078e0a04 */
[----:B------:R-:W-:Y:S01]  /*1b10*/  IADD3 R4, P0, R0, R7, RZ ;  /* 0x0000000700047210 */ /* 0x000fe20007f1e0ff */
[----:B------:R-:W-:-:S03]  /*1b20*/  IMAD.WIDE R2, R5, 0x10, R2 ;  /* 0x0000001005027825 */ /* 0x000fc600078e0202 */
[----:B------:R-:W-:Y:S02]  /*1b30*/  LEA.HI.X.SX32 R5, R0, R13, 0x1, P0 ;  /* 0x0000000d00057211 */ /* 0x000fe400000f0eff */
[----:B------:R-:W-:Y:S01]  /*1b40*/  IADD3 R10, R11, UR4, -R10 ;  /* 0x000000040b0a7c10 */ /* 0x000fe2000fffe80a */
[-C--:B0-----:R-:W-:Y:S01]  /*1b50*/  IMAD R6, R3, R16.reuse, RZ ;  /* 0x0000001003067224 */ /* 0x081fe200078e02ff */
[----:B------:R-:W-:Y:S01]  /*1b60*/  IADD3 R0, -R7, UR5, -R0 ;  /* 0x0000000507007c10 */ /* 0x000fe2000fffe900 */
[----:B------:R-:W-:Y:S01]  /*1b70*/  IMAD.WIDE.U32 R14, R2, R16, R4 ;  /* 0x00000010020e7225 */ /* 0x000fe200078e0004 */
[----:B------:R-:W-:Y:S02]  /*1b80*/  ISETP.GT.AND P2, PT, R10, RZ, PT ;  /* 0x000000ff0a00720c */ /* 0x000fe40003f44270 */
[--C-:B------:R-:W-:Y:S01]  /*1b90*/  SHF.L.U64.HI R20, R16, 0x3, R17.reuse ;  /* 0x0000000310147819 */ /* 0x100fe20000010211 */
[----:B------:R-:W-:Y:S01]  /*1ba0*/  IMAD R19, R2, R17, R6 ;  /* 0x0000001102137224 */ /* 0x000fe200078e0206 */
[C---:B------:R-:W-:Y:S01]  /*1bb0*/  SHF.L.U64.HI R11, R16.reuse, 0x6, R17 ;  /* 0x00000006100b7819 */ /* 0x040fe20000010211 */
[----:B------:R-:W-:Y:S01]  /*1bc0*/  IMAD.SHL.U32 R21, R16, 0x8, RZ ;  /* 0x0000000810157824 */ /* 0x000fe200078e00ff */
[----:B------:R-:W-:Y:S01]  /*1bd0*/  ISETP.GT.AND P0, PT, R0, RZ, P2 ;  /* 0x000000ff0000720c */ /* 0x000fe20001704270 */
[----:B------:R-:W-:-:S02]  /*1be0*/  IMAD.SHL.U32 R16, R16, 0x40, RZ ;  /* 0x0000004010107824 */ /* 0x000fc400078e00ff */
[----:B------:R-:W-:Y:S01]  /*1bf0*/  IMAD.IADD R19, R15, 0x1, R19 ;  /* 0x000000010f137824 */ /* 0x000fe200078e0213 */
[----:B------:R-:W-:Y:S09]  /*1c00*/  @!P1 BRA `(.L_x_27) ;  /* 0x0000005000dc9947 */ /* 0x000ff20003800000 */
[----:B------:R-:W-:Y:S01]  /*1c10*/  ULDC.64 UR6, c[0x0][0x5b0] ;  /* 0x00016c0000067ab9 */ /* 0x000fe20000000a00 */
[----:B------:R-:W-:Y:S01]  /*1c20*/  ULDC.64 UR8, c[0x0][0x5a8] ;  /* 0x00016a0000087ab9 */ /* 0x000fe20000000a00 */
[----:B------:R-:W-:Y:S01]  /*1c30*/  IMAD R17, R3, UR6, RZ ;  /* 0x0000000603117c24 */ /* 0x000fe2000f8e02ff */
[----:B------:R-:W-:Y:S01]  /*1c40*/  ULDC.64 UR4, c[0x0][0x5c8] ;  /* 0x0001720000047ab9 */ /* 0x000fe20000000a00 */
[----:B------:R-:W-:-:S04]  /*1c50*/  IMAD.WIDE.U32 R6, R2, UR6, R4 ;  /* 0x0000000602067c25 */ /* 0x000fc8000f8e0004 */
[----:B------:R-:W-:Y:S01]  /*1c60*/  IMAD R17, R2, UR7, R17 ;  /* 0x0000000702117c24 */ /* 0x000fe2000f8e0211 */
[----:B------:R-:W-:-:S03]  /*1c70*/  LEA R12, P1, R6, UR8, 0x1 ;  /* 0x00000008060c7c11 */ /* 0x000fc6000f8208ff */
[----:B------:R-:W-:-:S05]  /*1c80*/  IMAD.IADD R7, R7, 0x1, R17 ;  /* 0x0000000107077824 */ /* 0x000fca00078e0211 */
[----:B------:R-:W-:-:S05]  /*1c90*/  LEA.HI.X R13, R6, UR9, R7, 0x1, P1 ;  /* 0x00000009060d7c11 */ /* 0x000fca00088f0c07 */
[----:B------:R-:W2:Y:S01]  /*1ca0*/  @P0 LDG.E.LTC128B.U16 R15, desc[UR12][R12.64] ;  /* 0x0000000c0c0f0981 */ /* 0x000ea2000c1e1520 */
[----:B------:R-:W-:Y:S01]  /*1cb0*/  ISETP.GT.AND P1, PT, R0, 0x1, P2 ;  /* 0x000000010000780c */ /* 0x000fe20001724270 */
[----:B------:R-:W-:Y:S01]  /*1cc0*/  BSSY B0, `(.L_x_28) ;  /* 0x000000b000007945 */ /* 0x000fe20003800000 */
[----:B--2---:R-:W-:-:S05]  /*1cd0*/  HADD2.F32 R6, -RZ, R15.H0_H0 ;  /* 0x2000000fff067230 */ /* 0x004fca0000004100 */
[----:B------:R-:W-:Y:S01]  /*1ce0*/  FMUL R7, R6, R9 ;  /* 0x0000000906077220 */ /* 0x000fe20000400000 */
[----:B------:R-:W-:-:S03]  /*1cf0*/  LEA R6, P3, R14, UR4, 0x1 ;  /* 0x000000040e067c11 */ /* 0x000fc6000f8608ff */
[----:B------:R-:W-:Y:S01]  /*1d00*/  FFMA R7, R88, R8, R7 ;  /* 0x0000000858077223 */ /* 0x000fe20000000007 */
[----:B------:R-:W-:-:S04]  /*1d10*/  PRMT R88, R15, 0x7610, R88 ;  /* 0x000076100f587816 */ /* 0x000fc80000000058 */
[----:B------:R-:W-:Y:S02]  /*1d20*/  F2FP.F16.F32.PACK_AB R18, RZ, R7 ;  /* 0x00000007ff12723e */ /* 0x000fe400000000ff */
[----:B------:R-:W-:-:S05]  /*1d30*/  LEA.HI.X R7, R14, UR5, R19, 0x1, P3 ;  /* 0x000000050e077c11 */ /* 0x000fca00098f0c13 */
[----:B------:R0:W-:Y:S01]  /*1d40*/  @P0 STG.E.U16 desc[UR12][R6.64], R18 ;  /* 0x0000001206000986 */ /* 0x0001e2000c10150c */
[----:B------:R-:W-:Y:S05]  /*1d50*/  @!P1 BRA `(.L_x_29) ;  /* 0x0000000000049947 */ /* 0x000fea0003800000 */
[----:B------:R1:W5:Y:S02]  /*1d60*/  LDG.E.LTC128B.U16 R88, desc[UR12][R12.64+0x2] ;  /* 0x0000020c0c587981 */ /* 0x000364000c1e1520 */
.L_x_29:
[----:B------:R-:W-:Y:S05]  /*1d70*/  BSYNC B0 ;  /* 0x0000000000007941 */ /* 0x000fea0003800000 */
.L_x_28:
[----:B------:R-:W-:Y:S01]  /*1d80*/  USHF.L.U32 UR4, UR6, 0x3, URZ ;  /* 0x0000000306047899 */ /* 0x000fe2000800063f */
[----:B0----5:R-:W-:Y:S01]  /*1d90*/  HADD2.F32 R18, -RZ, R88.H0_H0 ;  /* 0x20000058ff127230 */ /* 0x021fe20000004100 */
[----:B------:R-:W-:Y:S01]  /*1da0*/  USHF.L.U64.HI UR5, UR6, 0x3, UR7 ;  /* 0x0000000306057899 */ /* 0x000fe20008010207 */
[----:B------:R-:W-:-:S03]  /*1db0*/  ISETP.GT.AND P0, PT, R10, 0x8, PT ;  /* 0x000000080a00780c */ /* 0x000fc60003f04270 */
[----:B------:R-:W-:Y:S02]  /*1dc0*/  IMAD.U32 R14, RZ, RZ, UR4 ;  /* 0x00000004ff0e7e24 */ /* 0x000fe4000f8e00ff */
[----:B------:R-:W-:Y:S01]  /*1dd0*/  FMUL R22, R18, R9 ;  /* 0x0000000912167220 */ /* 0x000fe20000400000 */
[----:B------:R-:W-:Y:S01]  /*1de0*/  IMAD.U32 R15, RZ, RZ, UR5 ;  /* 0x00000005ff0f7e24 */ /* 0x000fe2000f8e00ff */
[----:B------:R-:W-:Y:S02]  /*1df0*/  ISETP.GT.AND P3, PT, R0, RZ, P0 ;  /* 0x000000ff0000720c */ /* 0x000fe40000764270 */
[----:B------:R-:W-:Y:S01]  /*1e00*/  FFMA R22, R89, R8, R22 ;  /* 0x0000000859167223 */ /* 0x000fe20000000016 */
[----:B------:R-:W-:-:S04]  /*1e10*/  IMAD.WIDE.U32 R18, R2, UR6, R14 ;  /* 0x0000000602127c25 */ /* 0x000fc8000f8e000e */
[----:B------:R-:W-:Y:S02]  /*1e20*/  F2FP.F16.F32.PACK_AB R89, RZ, R22 ;  /* 0x00000016ff59723e */ /* 0x000fe400000000ff */
[----:B------:R-:W-:-:S03]  /*1e30*/  IADD3 R23, P4, R4, R18, RZ ;  /* 0x0000001204177210 */ /* 0x000fc60007f9e0ff */
[----:B------:R0:W-:Y:S01]  /*1e40*/  @P1 STG.E.U16 desc[UR12][R6.64+0x2], R89 ;  /* 0x0000025906001986 */ /* 0x0001e2000c10150c */
[----:B------:R-:W-:Y:S02]  /*1e50*/  IADD3.X R22, R5, R17, R19, P4, !PT ;  /* 0x0000001105167210 */ /* 0x000fe400027fe413 */
[----:B------:R-:W-:-:S04]  /*1e60*/  LEA R18, P4, R23, UR8, 0x1 ;  /* 0x0000000817127c11 */ /* 0x000fc8000f8808ff */
[----:B------:R-:W-:-:S05]  /*1e70*/  LEA.HI.X R19, R23, UR9, R22, 0x1, P4 ;  /* 0x0000000917137c11 */ /* 0x000fca000a0f0c16 */
[----:B------:R-:W2:Y:S01]  /*1e80*/  @P3 LDG.E.LTC128B.U16 R88, desc[UR12][R18.64] ;  /* 0x0000000c12583981 */ /* 0x000ea2000c1e1520 */
[C---:B------:R-:W-:Y:S01]  /*1e90*/  IMAD.SHL.U32 R17, R21.reuse, 0x2, RZ ;  /* 0x0000000215117824 */ /* 0x040fe200078e00ff */
[----:B------:R-:W-:Y:S01]  /*1ea0*/  SHF.L.U64.HI R21, R21, 0x1, R20 ;  /* 0x0000000115157819 */ /* 0x000fe20000010214 */
[----:B------:R-:W-:Y:S01]  /*1eb0*/  BSSY B0, `(.L_x_30) ;  /* 0x000000b000007945 */ /* 0x000fe20003800000 */
[----:B------:R-:W-:Y:S01]  /*1ec0*/  ISETP.GT.AND P1, PT, R0, 0x1, P0 ;  /* 0x000000010000780c */ /* 0x000fe20000724270 */
[----:B--2---:R-:W-:-:S05]  /*1ed0*/  HADD2.F32 R22, -RZ, R88.H0_H0 ;  /* 0x20000058ff167230 */ /* 0x004fca0000004100 */
[----:B------:R-:W-:Y:S01]  /*1ee0*/  FMUL R23, R22, R9 ;  /* 0x0000000916177220 */ /* 0x000fe20000400000 */
[----:B------:R-:W-:-:S03]  /*1ef0*/  IADD3 R22, P4, R17, R6, RZ ;  /* 0x0000000611167210 */ /* 0x000fc60007f9e0ff */
[----:B------:R-:W-:-:S05]  /*1f00*/  FFMA R23, R90, R8, R23 ;  /* 0x000000085a177223 */ /* 0x000fca0000000017 */
[----:B------:R-:W-:Y:S01]  /*1f10*/  F2FP.F16.F32.PACK_AB R20, RZ, R23 ;  /* 0x00000017ff14723e */ /* 0x000fe200000000ff */
[----:B------:R-:W-:-:S05]  /*1f20*/  IMAD.X R23, R21, 0x1, R7, P4 ;  /* 0x0000000115177824 */ /* 0x000fca00020e0607 */
[----:B------:R0:W-:Y:S01]  /*1f30*/  @P3 STG.E.U16 desc[UR12][R22.64], R20 ;  /* 0x0000001416003986 */ /* 0x0001e2000c10150c */
[----:B------:R-:W-:Y:S05]  /*1f40*/  @!P1 BRA `(.L_x_31) ;  /* 0x0000000000049947 */ /* 0x000fea0003800000 */
[----:B------:R2:W5:Y:S02]  /*1f50*/  LDG.E.LTC128B.U16 R88, desc[UR12][R18.64+0x2] ;  /* 0x0000020c12587981 */ /* 0x000564000c1e1520 */
.L_x_31:
[----:B------:R-:W-:Y:S05]  /*1f60*/  BSYNC B0 ;  /* 0x0000000000007941 */ /* 0x000fea0003800000 */
.L_x_30:
[----:B0----5:R-:W-:Y:S01]  /*1f70*/  HADD2.F32 R20, -RZ, R88.H0_H0 ;  /* 0x20000058ff147230 */ /* 0x021fe20000004100 */
[----:B------:R-:W-:Y:S01]  /*1f80*/  ISETP.GT.AND P3, PT, R0, 0x8, P2 ;  /* 0x000000080000780c */ /* 0x000fe20001764270 */
[----:B------:R-:W-:Y:S03]  /*1f90*/  BSSY B0, `(.L_x_32) ;  /* 0x0000007000007945 */ /* 0x000fe60003800000 */
[----:B------:R-:W-:-:S04]  /*1fa0*/  FMUL R20, R20, R9 ;  /* 0x0000000914147220 */ /* 0x000fc80000400000 */
[----:B------:R-:W-:-:S05]  /*1fb0*/  FFMA R20, R91, R8, R20 ;  /* 0x000000085b147223 */ /* 0x000fca0000000014 */
[----:B------:R-:W-:-:S05]  /*1fc0*/  F2FP.F16.F32.PACK_AB R20, RZ, R20 ;  /* 0x00000014ff14723e */ /* 0x000fca00000000ff */
[----:B------:R0:W-:Y:S01]  /*1fd0*/  @P1 STG.E.U16 desc[UR12][R22.64+0x2], R20 ;  /* 0x0000021416001986 */ /* 0x0001e2000c10150c */
[----:B------:R-:W-:Y:S05]  /*1fe0*/  @!P3 BRA `(.L_x_33) ;  /* 0x000000000004b947 */ /* 0x000fea0003800000 */
[----:B------:R3:W5:Y:S02]  /*1ff0*/  LDG.E.LTC128B.U16 R88, desc[UR12][R12.64+0x10] ;  /* 0x0000100c0c587981 */ /* 0x000764000c1e1520 */
.L_x_33:
[----:B------:R-:W-:Y:S05]  /*2000*/  BSYNC B0 ;  /* 0x0000000000007941 */ /* 0x000fea0003800000 */
.L_x_32:
        /* <DEDUP_REMOVED lines=9> */
.L_x_35:
[----:B------:R-:W-:Y:S05]  /*20a0*/  BSYNC B0 ;  /* 0x0000000000007941 */ /* 0x000fea0003800000 */
.L_x_34:
[----:B-----5:R-:W-:Y:S01]  /*20b0*/  HADD2.F32 R20, -RZ, R88.H0_H0 ;  /* 0x20000058ff147230 */ /* 0x020fe20000004100 */
        /* <DEDUP_REMOVED lines=8> */
.L_x_37:
[----:B------:R-:W-:Y:S05]  /*2140*/  BSYNC B0 ;  /* 0x0000000000007941 */ /* 0x000fea0003800000 */
.L_x_36:
        /* <DEDUP_REMOVED lines=9> */
.L_x_39:
[----:B------:R-:W-:Y:S05]  /*21e0*/  BSYNC B0 ;  /* 0x0000000000007941 */ /* 0x000fea0003800000 */
.L_x_38:
        /* <DEDUP_REMOVED lines=9> */
.L_x_41:
[----:B------:R-:W-:Y:S05]  /*2280*/  BSYNC B0 ;  /* 0x0000000000007941 */ /* 0x000fea0003800000 */
.L_x_40:
        /* <DEDUP_REMOVED lines=9> */
.L_x_43:
[----:B------:R-:W-:Y:S05]  /*2320*/  BSYNC B0 ;  /* 0x0000000000007941 */ /* 0x000fea0003800000 */
.L_x_42:
        /* <DEDUP_REMOVED lines=9> */
.L_x_45:
[----:B------:R-:W-:Y:S05]  /*23c0*/  BSYNC B0 ;  /* 0x0000000000007941 */ /* 0x000fea0003800000 */
.L_x_44:
        /* <DEDUP_REMOVED lines=9> */
.L_x_47:
[----:B------:R-:W-:Y:S05]  /*2460*/  BSYNC B0 ;  /* 0x0000000000007941 */ /* 0x000fea0003800000 */
.L_x_46:
        /* <DEDUP_REMOVED lines=9> */
.L_x_49:
[----:B------:R-:W-:Y:S05]  /*2500*/  BSYNC B0 ;  /* 0x0000000000007941 */ /* 0x000fea0003800000 */
.L_x_48:
        /* <DEDUP_REMOVED lines=9> */
.L_x_51:
[----:B------:R-:W-:Y:S05]  /*25a0*/  BSYNC B0 ;  /* 0x0000000000007941 */ /* 0x000fea0003800000 */
.L_x_50:
        /* <DEDUP_REMOVED lines=9> */
.L_x_53:
[----:B------:R-:W-:Y:S05]  /*2640*/  BSYNC B0 ;  /* 0x0000000000007941 */ /* 0x000fea0003800000 */
.L_x_52:
        /* <DEDUP_REMOVED lines=9> */
.L_x_55:
[----:B------:R-:W-:Y:S05]  /*26e0*/  BSYNC B0 ;  /* 0x0000000000007941 */ /* 0x000fea0003800000 */
.L_x_54:
        /* <DEDUP_REMOVED lines=9> */
.L_x_57:
[----:B------:R-:W-:Y:S05]  /*2780*/  BSYNC B0 ;  /* 0x0000000000007941 */ /* 0x000fea0003800000 */
.L_x_56:
        /* <DEDUP_REMOVED lines=9> */
.L_x_59:
[----:B------:R-:W-:Y:S05]  /*2820*/  BSYNC B0 ;  /* 0x0000000000007941 */ /* 0x000fea0003800000 */
.L_x_58:
        /* <DEDUP_REMOVED lines=9> */
.L_x_61:
[----:B------:R-:W-:Y:S05]  /*28c0*/  BSYNC B0 ;  /* 0x0000000000007941 */ /* 0x000fea0003800000 */
.L_x_60:
        /* <DEDUP_REMOVED lines=9> */
.L_x_63:
[----:B------:R-:W-:Y:S05]  /*2960*/  BSYNC B0 ;  /* 0x0000000000007941 */ /* 0x000fea0003800000 */
.L_x_62:
        /* <DEDUP_REMOVED lines=9> */
.L_x_65:
[----:B------:R-:W-:Y:S05]  /*2a00*/  BSYNC B0 ;  /* 0x0000000000007941 */ /* 0x000fea0003800000 */
.L_x_64:
        /* <DEDUP_REMOVED lines=9> */
.L_x_67:
[----:B------:R-:W-:Y:S05]  /*2aa0*/  BSYNC B0 ;  /* 0x0000000000007941 */ /* 0x000fea0003800000 */
.L_x_66:
        /* <DEDUP_REMOVED lines=9> */
.L_x_69:
[----:B------:R-:W-:Y:S05]  /*2b40*/  BSYNC B0 ;  /* 0x0000000000007941 */ /* 0x000fea0003800000 */
.L_x_68:
        /* <DEDUP_REMOVED lines=9> */
.L_x_71:
[----:B------:R-:W-:Y:S05]  /*2be0*/  BSYNC B0 ;  /* 0x0000000000007941 */ /* 0x000fea0003800000 */
.L_x_70:
        /* <DEDUP_REMOVED lines=9> */
.L_x_73:
[----:B------:R-:W-:Y:S05]  /*2c80*/  BSYNC B0 ;  /* 0x0000000000007941 */ /* 0x000fea0003800000 */
.L_x_72:
        /* <DEDUP_REMOVED lines=9> */
.L_x_75:
[----:B------:R-:W-:Y:S05]  /*2d20*/  BSYNC B0 ;  /* 0x0000000000007941 */ /* 0x000fea0003800000 */
.L_x_74:
        /* <DEDUP_REMOVED lines=9> */
.L_x_77:
[----:B------:R-:W-:Y:S05]  /*2dc0*/  BSYNC B0 ;  /* 0x0000000000007941 */ /* 0x000fea0003800000 */
.L_x_76:
        /* <DEDUP_REMOVED lines=9> */
.L_x_79:
[----:B------:R-:W-:Y:S05]  /*2e60*/  BSYNC B0 ;  /* 0x0000000000007941 */ /* 0x000fea0003800000 */
.L_x_78:
        /* <DEDUP_REMOVED lines=9> */
.L_x_81:
[----:B------:R-:W-:Y:S05]  /*2f00*/  BSYNC B0 ;  /* 0x0000000000007941 */ /* 0x000fea0003800000 */
.L_x_80:
        /* <DEDUP_REMOVED lines=9> */
.L_x_83:
[----:B------:R-:W-:Y:S05]  /*2fa0*/  BSYNC B0 ;  /* 0x0000000000007941 */ /* 0x000fea0003800000 */
.L_x_82:
        /* <DEDUP_REMOVED lines=9> */
.L_x_85:
[----:B------:R-:W-:Y:S05]  /*3040*/  BSYNC B0 ;  /* 0x0000000000007941 */ /* 0x000fea0003800000 */
.L_x_84:
        /* <DEDUP_REMOVED lines=9> */
.L_x_87:
[----:B------:R-:W-:Y:S05]  /*30e0*/  BSYNC B0 ;  /* 0x0000000000007941 */ /* 0x000fea0003800000 */
.L_x_86:
        /* <DEDUP_REMOVED lines=9> */
.L_x_89:
[----:B------:R-:W-:Y:S05]  /*3180*/  BSYNC B0 ;  /* 0x0000000000007941 */ /* 0x000fea0003800000 */
.L_x_88:
        /* <DEDUP_REMOVED lines=9> */
.L_x_91:
[----:B------:R-:W-:Y:S05]  /*3220*/  BSYNC B0 ;  /* 0x0000000000007941 */ /* 0x000fea0003800000 */
.L_x_90:
        /* <DEDUP_REMOVED lines=9> */
.L_x_93:
[----:B------:R-:W-:Y:S05]  /*32c0*/  BSYNC B0 ;  /* 0x0000000000007941 */ /* 0x000fea0003800000 */
.L_x_92:
        /* <DEDUP_REMOVED lines=9> */
.L_x_95:
[----:B------:R-:W-:Y:S05]  /*3360*/  BSYNC B0 ;  /* 0x0000000000007941 */ /* 0x000fea0003800000 */
.L_x_94:
        /* <DEDUP_REMOVED lines=9> */
.L_x_97:
[----:B------:R-:W-:Y:S05]  /*3400*/  BSYNC B0 ;  /* 0x0000000000007941 */ /* 0x000fea0003800000 */
.L_x_96:
        /* <DEDUP_REMOVED lines=9> */
.L_x_99:
[----:B------:R-:W-:Y:S05]  /*34a0*/  BSYNC B0 ;  /* 0x0000000000007941 */ /* 0x000fea0003800000 */
.L_x_98:
        /* <DEDUP_REMOVED lines=9> */
.L_x_101:
[----:B------:R-:W-:Y:S05]  /*3540*/  BSYNC B0 ;  /* 0x0000000000007941 */ /* 0x000fea0003800000 */
.L_x_100:
        /* <DEDUP_REMOVED lines=9> */
.L_x_103:
[----:B------:R-:W-:Y:S05]  /*35e0*/  BSYNC B0 ;  /* 0x0000000000007941 */ /* 0x000fea0003800000 */
.L_x_102:
        /* <DEDUP_REMOVED lines=9> */
.L_x_105:
[----:B------:R-:W-:Y:S05]  /*3680*/  BSYNC B0 ;  /* 0x0000000000007941 */ /* 0x000fea0003800000 */
.L_x_104:
        /* <DEDUP_REMOVED lines=9> */
.L_x_107:
[----:B------:R-:W-:Y:S05]  /*3720*/  BSYNC B0 ;  /* 0x0000000000007941 */ /* 0x000fea0003800000 */
.L_x_106:
        /* <DEDUP_REMOVED lines=9> */
.L_x_109:
[----:B------:R-:W-:Y:S05]  /*37c0*/  BSYNC B0 ;  /* 0x0000000000007941 */ /* 0x000fea0003800000 */
.L_x_108:
        /* <DEDUP_REMOVED lines=9> */
.L_x_111:
[----:B------:R-:W-:Y:S05]  /*3860*/  BSYNC B0 ;  /* 0x0000000000007941 */ /* 0x000fea0003800000 */
.L_x_110:
        /* <DEDUP_REMOVED lines=9> */
.L_x_113:
[----:B------:R-:W-:Y:S05]  /*3900*/  BSYNC B0 ;  /* 0x0000000000007941 */ /* 0x000fea0003800000 */
.L_x_112:
        /* <DEDUP_REMOVED lines=9> */
.L_x_115:
[----:B------:R-:W-:Y:S05]  /*39a0*/  BSYNC B0 ;  /* 0x0000000000007941 */ /* 0x000fea0003800000 */
.L_x_114:
        /* <DEDUP_REMOVED lines=9> */
.L_x_117:
[----:B------:R-:W-:Y:S05]  /*3a40*/  BSYNC B0 ;  /* 0x0000000000007941 */ /* 0x000fea0003800000 */
.L_x_116:
        /* <DEDUP_REMOVED lines=9> */
.L_x_119:
[----:B------:R-:W-:Y:S05]  /*3ae0*/  BSYNC B0 ;  /* 0x0000000000007941 */ /* 0x000fea0003800000 */
.L_x_118:
        /* <DEDUP_REMOVED lines=9> */
.L_x_121:
[----:B------:R-:W-:Y:S05]  /*3b80*/  BSYNC B0 ;  /* 0x0000000000007941 */ /* 0x000fea0003800000 */
.L_x_120:
        /* <DEDUP_REMOVED lines=9> */
.L_x_123:
[----:B------:R-:W-:Y:S05]  /*3c20*/  BSYNC B0 ;  /* 0x0000000000007941 */ /* 0x000fea0003800000 */
.L_x_122:
        /* <DEDUP_REMOVED lines=9> */
.L_x_125:
[----:B------:R-:W-:Y:S05]  /*3cc0*/  BSYNC B0 ;  /* 0x0000000000007941 */ /* 0x000fea0003800000 */
.L_x_124:
        /* <DEDUP_REMOVED lines=9> */
.L_x_127:
[----:B------:R-:W-:Y:S05]  /*3d60*/  BSYNC B0 ;  /* 0x0000000000007941 */ /* 0x000fea0003800000 */
.L_x_126:
        /* <DEDUP_REMOVED lines=9> */
.L_x_129:
[----:B------:R-:W-:Y:S05]  /*3e00*/  BSYNC B0 ;  /* 0x0000000000007941 */ /* 0x000fea0003800000 */
.L_x_128:
        /* <DEDUP_REMOVED lines=9> */
.L_x_131:
[----:B------:R-:W-:Y:S05]  /*3ea0*/  BSYNC B0 ;  /* 0x0000000000007941 */ /* 0x000fea0003800000 */
.L_x_130:
        /* <DEDUP_REMOVED lines=9> */
.L_x_133:
[----:B------:R-:W-:Y:S05]  /*3f40*/  BSYNC B0 ;  /* 0x0000000000007941 */ /* 0x000fea0003800000 */
.L_x_132:
        /* <DEDUP_REMOVED lines=9> */
.L_x_135:
[----:B------:R-:W-:Y:S05]  /*3fe0*/  BSYNC B0 ;  /* 0x0000000000007941 */ /* 0x000fea0003800000 */
.L_x_134:
        /* <DEDUP_REMOVED lines=9> */
.L_x_137:
[----:B------:R-:W-:Y:S05]  /*4080*/  BSYNC B0 ;  /* 0x0000000000007941 */ /* 0x000fea0003800000 */
.L_x_136:
        /* <DEDUP_REMOVED lines=9> */
.L_x_139:
[----:B------:R-:W-:Y:S05]  /*4120*/  BSYNC B0 ;  /* 0x0000000000007941 */ /* 0x000fea0003800000 */
.L_x_138:
        /* <DEDUP_REMOVED lines=9> */
.L_x_141:
[----:B------:R-:W-:Y:S05]  /*41c0*/  BSYNC B0 ;  /* 0x0000000000007941 */ /* 0x000fea0003800000 */
.L_x_140:
        /* <DEDUP_REMOVED lines=9> */
.L_x_143:
[----:B------:R-:W-:Y:S05]  /*4260*/  BSYNC B0 ;  /* 0x0000000000007941 */ /* 0x000fea0003800000 */
.L_x_142:
        /* <DEDUP_REMOVED lines=9> */
.L_x_145:
[----:B------:R-:W-:Y:S05]  /*4300*/  BSYNC B0 ;  /* 0x0000000000007941 */ /* 0x000fea0003800000 */
.L_x_144:
        /* <DEDUP_REMOVED lines=9> */
.L_x_147:
[----:B------:R-:W-:Y:S05]  /*43a0*/  BSYNC B0 ;  /* 0x0000000000007941 */ /* 0x000fea0003800000 */
.L_x_146:
[----:B01-345:R-:W-:Y:S01]  /*43b0*/  HADD2.F32 R12, -RZ, R88.H0_H0 ;  /* 0x20000058ff0c7230 */ /* 0x03bfe20000004100 */
        /* <DEDUP_REMOVED lines=8> */
.L_x_149:
[----:B------:R-:W-:Y:S05]  /*4440*/  BSYNC B0 ;  /* 0x0000000000007941 */ /* 0x000fea0003800000 */
.L_x_148:
[----:B0----5:R-:W-:Y:S01]  /*4450*/  HADD2.F32 R12, -RZ, R88.H0_H0 ;  /* 0x20000058ff0c7230 */ /* 0x021fe20000004100 */
[----:B------:R-:W-:Y:S01]  /*4460*/  ISETP.GT.AND P1, PT, R0, 0x79, P0 ;  /* 0x000000790000780c */ /* 0x000fe20000724270 */
[----:B------:R-:W-:Y:S01]  /*4470*/  BSSY B0, `(.L_x_150) ;  /* 0x000000b000007945 */ /* 0x000fe20003800000 */
[----:B------:R-:W-:Y:S02]  /*4480*/  IADD3 R91, P0, R2, 0x40, RZ ;  /* 0x00000040025b7810 */ /* 0x000fe40007f1e0ff */
[----:B------:R-:W-:Y:S01]  /*4490*/  FMUL R13, R12, R9 ;  /* 0x000000090c0d7220 */ /* 0x000fe20000400000 */
[----:B------:R-:W-:-:S03]  /*44a0*/  @P3 IMAD.MOV.U32 R12, RZ, RZ, R22 ;  /* 0x000000ffff0c3224 */ /* 0x000fc600078e0016 */
[----:B------:R-:W-:-:S05]  /*44b0*/  FFMA R13, R150, R8, R13 ;  /* 0x00000008960d7223 */ /* 0x000fca000000000d */
[----:B------:R-:W-:-:S04]  /*44c0*/  F2FP.F16.F32.PACK_AB R13, RZ, R13 ;  /* 0x0000000dff0d723e */ /* 0x000fc800000000ff */
[----:B------:R-:W-:Y:S01]  /*44d0*/  PRMT R20, R13, 0x7610, R20 ;  /* 0x000076100d147816 */ /* 0x000fe20000000014 */
[----:B------:R-:W-:-:S05]  /*44e0*/  @P3 IMAD.MOV.U32 R13, RZ, RZ, R23 ;  /* 0x000000ffff0d3224 */ /* 0x000fca00078e0017 */
[----:B------:R0:W-:Y:S01]  /*44f0*/  @P3 STG.E.U16 desc[UR12][R12.64+0xf0], R20 ;  /* 0x0000f0140c003986 */ /* 0x0001e2000c10150c */
[----:B------:R-:W-:Y:S05]  /*4500*/  @!P1 BRA `(.L_x_151) ;  /* 0x0000000000049947 */ /* 0x000fea0003800000 */
[----:B------:R3:W5:Y:S02]  /*4510*/  LDG.E.LTC128B.U16 R88, desc[UR12][R18.64+0xf2] ;  /* 0x0000f20c12587981 */ /* 0x000764000c1e1520 */
.L_x_151:
[----:B------:R-:W-:Y:S05]  /*4520*/  BSYNC B0 ;  /* 0x0000000000007941 */ /* 0x000fea0003800000 */
.L_x_150:
[----:B-----5:R-:W-:Y:S02]  /*4530*/  HADD2.F32 R2, -RZ, R88.H0_H0 ;  /* 0x20000058ff027230 */ /* 0x020fe40000004100 */
[----:B------:R-:W-:Y:S01]  /*4540*/  IMAD.X R3, RZ, RZ, R3, P0 ;  /* 0x000000ffff037224 */ /* 0x000fe200000e0603 */
[----:B------:R-:W-:Y:S01]  /*4550*/  ISETP.GT.AND P0, PT, R10, 0x40, PT ;  /* 0x000000400a00780c */ /* 0x000fe20003f04270 */
[----:B0-----:R-:W-:-:S04]  /*4560*/  IMAD.WIDE.U32 R12, R91, UR6, R4 ;  /* 0x000000065b0c7c25 */ /* 0x001fc8000f8e0004 */
[----:B------:R-:W-:Y:S01]  /*4570*/  FMUL R2, R2, R9 ;  /* 0x0000000902027220 */ /* 0x000fe20000400000 */
[----:B------:R-:W-:Y:S01]  /*4580*/  ISETP.GT.AND P3, PT, R0, RZ, P0 ;  /* 0x000000ff0000720c */ /* 0x000fe20000764270 */
[----:B-123--:R-:W-:Y:S02]  /*4590*/  IMAD R18, R3, UR6, RZ ;  /* 0x0000000603127c24 */ /* 0x00efe4000f8e02ff */
[----:B------:R-:W-:Y:S02]  /*45a0*/  FFMA R2, R151, R8, R2 ;  /* 0x0000000897027223 */ /* 0x000fe40000000002 */
[----:B------:R-:W-:-:S03]  /*45b0*/  IMAD R93, R91, UR7, R18 ;  /* 0x000000075b5d7c24 */ /* 0x000fc6000f8e0212 */
[----:B------:R-:W-:Y:S01]  /*45c0*/  F2FP.F16.F32.PACK_AB R18, RZ, R2 ;  /* 0x00000002ff12723e */ /* 0x000fe200000000ff */
[----:B------:R-:W-:Y:S01]  /*45d0*/  IMAD.IADD R3, R13, 0x1, R93 ;  /* 0x000000010d037824 */ /* 0x000fe200078e025d */
[----:B------:R-:W-:-:S03]  /*45e0*/  LEA R2, P2, R12, UR8, 0x1 ;  /* 0x000000080c027c11 */ /* 0x000fc6000f8408ff */
[----:B------:R0:W-:Y:S01]  /*45f0*/  @P1 STG.E.U16 desc[UR12][R22.64+0xf2], R18 ;  /* 0x0000f21216001986 */ /* 0x0001e2000c10150c */
        /* <DEDUP_REMOVED lines=15> */
.L_x_153:
[----:B------:R-:W-:Y:S05]  /*46f0*/  BSYNC B0 ;  /* 0x0000000000007941 */ /* 0x000fea0003800000 */
.L_x_152:
[----:B-----5:R-:W-:Y:S01]  /*4700*/  HADD2.F32 R16, -RZ, R88.H0_H0 ;  /* 0x20000058ff107230 */ /* 0x020fe20000004100 */
[----:B------:R-:W-:Y:S01]  /*4710*/  ISETP.GT.AND P1, PT, R10, 0x48, PT ;  /* 0x000000480a00780c */ /* 0x000fe20003f24270 */
[----:B------:R-:W-:Y:S01]  /*4720*/  IMAD.WIDE.U32 R14, R91, UR6, R14 ;  /* 0x000000065b0e7c25 */ /* 0x000fe2000f8e000e */
[----:B------:R-:W-:Y:S03]  /*4730*/  BSSY B0, `(.L_x_154) ;  /* 0x000000e000007945 */ /* 0x000fe60003800000 */
[----:B------:R-:W-:Y:S01]  /*4740*/  FMUL R16, R16, R9 ;  /* 0x0000000910107220 */ /* 0x000fe20000400000 */
[----:B------:R-:W-:Y:S01]  /*4750*/  @P2 IMAD.MOV.U32 R10, RZ, RZ, R12 ;  /* 0x000000ffff0a2224 */ /* 0x000fe200078e000c */
[----:B0-----:R-:W-:Y:S02]  /*4760*/  IADD3 R11, P3, R4, R14, RZ ;  /* 0x0000000e040b7210 */ /* 0x001fe40007f7e0ff */
[----:B------:R-:W-:-:S02]  /*4770*/  FFMA R16, R25, R8, R16 ;  /* 0x0000000819107223 */ /* 0x000fc40000000010 */
[----:B------:R-:W-:Y:S02]  /*4780*/  IADD3.X R14, R5, R93, R15, P3, !PT ;  /* 0x0000005d050e7210 */ /* 0x000fe40001ffe40f */
[C---:B------:R-:W-:Y:S02]  /*4790*/  LEA R4, P4, R11.reuse, UR8, 0x1 ;  /* 0x000000080b047c11 */ /* 0x040fe4000f8808ff */
[----:B------:R-:W-:Y:S02]  /*47a0*/  F2FP.F16.F32.PACK_AB R16, RZ, R16 ;  /* 0x00000010ff10723e */ /* 0x000fe400000000ff */
[----:B------:R-:W-:Y:S01]  /*47b0*/  LEA.HI.X R5, R11, UR9, R14, 0x1, P4 ;  /* 0x000000090b057c11 */ /* 0x000fe2000a0f0c0e */
[----:B------:R-:W-:Y:S01]  /*47c0*/  @P2 IMAD.MOV.U32 R11, RZ, RZ, R13 ;  /* 0x000000ffff0b2224 */ /* 0x000fe200078e000d */
[----:B------:R-:W-:-:S04]  /*47d0*/  ISETP.GT.AND P3, PT, R0, RZ, P1 ;  /* 0x000000ff0000720c */ /* 0x000fc80000f64270 */
[----:B------:R0:W-:Y:S09]  /*47e0*/  @P2 STG.E.U16 desc[UR12][R10.64+0x2], R16 ;  /* 0x000002100a002986 */ /* 0x0001f2000c10150c */
[----:B------:R-:W-:Y:S05]  /*47f0*/  @!P3 BRA `(.L_x_155) ;  /* 0x000000000004b947 */ /* 0x000fea0003800000 */
[----:B------:R2:W5:Y:S02]  /*4800*/  LDG.E.LTC128B.U16 R88, desc[UR12][R4.64] ;  /* 0x0000000c04587981 */ /* 0x000564000c1e1520 */
.L_x_155:
[----:B------:R-:W-:Y:S05]  /*4810*/  BSYNC B0 ;  /* 0x0000000000007941 */ /* 0x000fea0003800000 */
.L_x_154:
[----:B0----5:R-:W-:Y:S01]  /*4820*/  HADD2.F32 R10, -RZ, R88.H0_H0 ;  /* 0x20000058ff0a7230 */ /* 0x021fe20000004100 */
[----:B------:R-:W-:Y:S01]  /*4830*/  IADD3 R14, P4, R12, R17, RZ ;  /* 0x000000110c0e7210 */ /* 0x000fe20007f9e0ff */
[----:B------:R-:W-:Y:S01]  /*4840*/  BSSY B0, `(.L_x_156) ;  /* 0x0000009000007945 */ /* 0x000fe20003800000 */
[----:B------:R-:W-:Y:S02]  /*4850*/  ISETP.GT.AND P2, PT, R0, 0x1, P1 ;  /* 0x000000010000780c */ /* 0x000fe40000f44270 */
[----:B------:R-:W-:Y:S01]  /*4860*/  FMUL R11, R10, R9 ;  /* 0x000000090a0b7220 */ /* 0x000fe20000400000 */
[----:B------:R-:W-:-:S03]  /*4870*/  IMAD.X R15, R13, 0x1, R21, P4 ;  /* 0x000000010d0f7824 */ /* 0x000fc600020e0615 */
[----:B------:R-:W-:-:S05]  /*4880*/  FFMA R11, R26, R8, R11 ;  /* 0x000000081a0b7223 */ /* 0x000fca000000000b */
[----:B------:R-:W-:-:S05]  /*4890*/  F2FP.F16.F32.PACK_AB R11, RZ, R11 ;  /* 0x0000000bff0b723e */ /* 0x000fca00000000ff */
[----:B------:R0:W-:Y:S01]  /*48a0*/  @P3 STG.E.U16 desc[UR12][R14.64], R11 ;  /* 0x0000000b0e003986 */ /* 0x0001e2000c10150c */
[----:B------:R-:W-:Y:S05]  /*48b0*/  @!P2 BRA `(.L_x_157) ;  /* 0x000000000004a947 */ /* 0x000fea0003800000 */
[----:B------:R3:W5:Y:S02]  /*48c0*/  LDG.E.LTC128B.U16 R88, desc[UR12][R4.64+0x2] ;  /* 0x0000020c04587981 */ /* 0x000764000c1e1520 */
.L_x_157:
[----:B------:R-:W-:Y:S05]  /*48d0*/  BSYNC B0 ;  /* 0x0000000000007941 */ /* 0x000fea0003800000 */
.L_x_156:
[----:B-----5:R-:W-:Y:S01]  /*48e0*/  HADD2.F32 R10, -RZ, R88.H0_H0 ;  /* 0x20000058ff0a7230 */ /* 0x020fe20000004100 */
[----:B------:R-:W-:Y:S01]  /*48f0*/  ISETP.GT.AND P3, PT, R0, 0x8, P0 ;  /* 0x000000080000780c */ /* 0x000fe20000764270 */
[----:B0-----:R-:W-:Y:S01]  /*4900*/  @P2 IMAD.MOV.U32 R11, RZ, RZ, R15 ;  /* 0x000000ffff0b2224 */ /* 0x001fe200078e000f */
[----:B------:R-:W-:Y:S02]  /*4910*/  BSSY B0, `(.L_x_158) ;  /* 0x0000009000007945 */ /* 0x000fe40003800000 */
[----:B------:R-:W-:-:S04]  /*4920*/  FMUL R10, R10, R9 ;  /* 0x000000090a0a7220 */ /* 0x000fc80000400000 */
[----:B------:R-:W-:-:S05]  /*4930*/  FFMA R10, R27, R8, R10 ;  /* 0x000000081b0a7223 */ /* 0x000fca000000000a */
[----:B------:R-:W-:-:S04]  /*4940*/  F2FP.F16.F32.PACK_AB R10, RZ, R10 ;  /* 0x0000000aff0a723e */ /* 0x000fc800000000ff */
[----:B------:R-:W-:Y:S01]  /*4950*/  PRMT R16, R10, 0x7610, R16 ;  /* 0x000076100a107816 */ /* 0x000fe20000000010 */
[----:B------:R-:W-:-:S05]  /*4960*/  @P2 IMAD.MOV.U32 R10, RZ, RZ, R14 ;  /* 0x000000ffff0a2224 */ /* 0x000fca00078e000e */
[----:B------:R0:W-:Y:S01]  /*4970*/  @P2 STG.E.U16 desc[UR12][R10.64+0x2], R16 ;  /* 0x000002100a002986 */ /* 0x0001e2000c10150c */
[----:B------:R-:W-:Y:S05]  /*4980*/  @!P3 BRA `(.L_x_159) ;  /* 0x000000000004b947 */ /* 0x000fea0003800000 */
[----:B------:R4:W5:Y:S02]  /*4990*/  LDG.E.LTC128B.U16 R88, desc[UR12][R2.64+0x10] ;  /* 0x0000100c02587981 */ /* 0x000964000c1e1520 */
.L_x_159:
[----:B------:R-:W-:Y:S05]  /*49a0*/  BSYNC B0 ;  /* 0x0000000000007941 */ /* 0x000fea0003800000 */
.L_x_158:
[----:B0----5:R-:W-:Y:S01]  /*49b0*/  HADD2.F32 R10, -RZ, R88.H0_H0 ;  /* 0x20000058ff0a7230 */ /* 0x021fe20000004100 */
[----:B------:R-:W-:Y:S01]  /*49c0*/  ISETP.GT.AND P2, PT, R0, 0x9, P0 ;  /* 0x000000090000780c */ /* 0x000fe20000744270 */
[----:B------:R-:W-:Y:S03]  /*49d0*/  BSSY B0, `(.L_x_160) ;  /* 0x000000a000007945 */ /* 0x000fe60003800000 */
[----:B------:R-:W-:Y:S01]  /*49e0*/  FMUL R11, R10, R9 ;  /* 0x000000090a0b7220 */ /* 0x000fe20000400000 */
[----:B------:R-:W-:-:S03]  /*49f0*/  IMAD.MOV.U32 R10, RZ, RZ, R12 ;  /* 0x000000ffff0a7224 */ /* 0x000fc600078e000c */
[----:B------:R-:W-:-:S05]  /*4a00*/  FFMA R11, R28, R8, R11 ;  /* 0x000000081c0b7223 */ /* 0x000fca000000000b */
[----:B------:R-:W-:-:S04]  /*4a10*/  F2FP.F16.F32.PACK_AB R11, RZ, R11 ;  /* 0x0000000bff0b723e */ /* 0x000fc800000000ff */
[----:B------:R-:W-:Y:S01]  /*4a20*/  PRMT R16, R11, 0x7610, R16 ;  /* 0x000076100b107816 */ /* 0x000fe20000000010 */
[----:B------:R-:W-:-:S05]  /*4a30*/  IMAD.MOV.U32 R11, RZ, RZ, R13 ;  /* 0x000000ffff0b7224 */ /* 0x000fca00078e000d */
[----:B------:R0:W-:Y:S01]  /*4a40*/  @P3 STG.E.U16 desc[UR12][R10.64+0x10], R16 ;  /* 0x000010100a003986 */ /* 0x0001e2000c10150c */
[----:B------:R-:W-:Y:S05]  /*4a50*/  @!P2 BRA `(.L_x_161) ;  /* 0x000000000004a947 */ /* 0x000fea0003800000 */
[----:B------:R0:W5:Y:S02]  /*4a60*/  LDG.E.LTC128B.U16 R88, desc[UR12][R2.64+0x12] ;  /* 0x0000120c02587981 */ /* 0x000164000c1e1520 */
.L_x_161:
[----:B------:R-:W-:Y:S05]  /*4a70*/  BSYNC B0 ;  /* 0x0000000000007941 */ /* 0x000fea0003800000 */
.L_x_160:
        /* <DEDUP_REMOVED lines=9> */
.L_x_163:
[----:B------:R-:W-:Y:S05]  /*4b10*/  BSYNC B0 ;  /* 0x0000000000007941 */ /* 0x000fea0003800000 */
.L_x_162:
        /* <DEDUP_REMOVED lines=9> */
.L_x_165:
[----:B------:R-:W-:Y:S05]  /*4bb0*/  BSYNC B0 ;  /* 0x0000000000007941 */ /* 0x000fea0003800000 */
.L_x_164:
[----:B-----5:R-:W-:Y:S01]  /*4bc0*/  HADD2.F32 R12, -RZ, R88.H0_H0 ;  /* 0x20000058ff0c7230 */ /* 0x020fe20000004100 */
[----:B------:R-:W-:Y:S01]  /*4bd0*/  IADD3 R6, P4, P5, R17, R6, R19 ;  /* 0x0000000611067210 */ /* 0x000fe20007d9e013 */
[----:B------:R-:W-:Y:S01]  /*4be0*/  BSSY B0, `(.L_x_166) ;  /* 0x0000009000007945 */ /* 0x000fe20003800000 */
[----:B------:R-:W-:Y:S02]  /*4bf0*/  ISETP.GT.AND P3, PT, R0, 0x10, P0 ;  /* 0x000000100000780c */ /* 0x000fe40000764270 */
[----:B------:R-:W-:Y:S01]  /*4c00*/  FMUL R12, R12, R9 ;  /* 0x000000090c0c7220 */ /* 0x000fe20000400000 */
[----:B------:R-:W-:-:S03]  /*4c10*/  IADD3.X R7, R21, R7, R89, P4, P5 ;  /* 0x0000000715077210 */ /* 0x000fc600027ea459 */
[----:B------:R-:W-:-:S05]  /*4c20*/  FFMA R12, R31, R8, R12 ;  /* 0x000000081f0c7223 */ /* 0x000fca000000000c */
[----:B------:R-:W-:-:S05]  /*4c30*/  F2FP.F16.F32.PACK_AB R12, RZ, R12 ;  /* 0x0000000cff0c723e */ /* 0x000fca00000000ff */
[----:B------:R0:W-:Y:S01]  /*4c40*/  @P2 STG.E.U16 desc[UR12][R6.64+0x12], R12 ;  /* 0x0000120c06002986 */ /* 0x0001e2000c10150c */
[----:B------:R-:W-:Y:S05]  /*4c50*/  @!P3 BRA `(.L_x_167) ;  /* 0x000000000004b947 */ /* 0x000fea0003800000 */
[----:B------:R0:W5:Y:S02]  /*4c60*/  LDG.E.LTC128B.U16 R88, desc[UR12][R2.64+0x20] ;  /* 0x0000200c02587981 */ /* 0x000164000c1e1520 */
.L_x_167:
[----:B------:R-:W-:Y:S05]  /*4c70*/  BSYNC B0 ;  /* 0x0000000000007941 */ /* 0x000fea0003800000 */
.L_x_166:
        /* <DEDUP_REMOVED lines=9> */
.L_x_169:
[----:B------:R-:W-:Y:S05]  /*4d10*/  BSYNC B0 ;  /* 0x0000000000007941 */ /* 0x000fea0003800000 */
.L_x_168:
        /* <DEDUP_REMOVED lines=9> */
.L_x_171:
[----:B------:R-:W-:Y:S05]  /*4db0*/  BSYNC B0 ;  /* 0x0000000000007941 */ /* 0x000fea0003800000 */
.L_x_170:
        /* <DEDUP_REMOVED lines=9> */
.L_x_173:
[----:B------:R-:W-:Y:S05]  /*4e50*/  BSYNC B0 ;  /* 0x0000000000007941 */ /* 0x000fea0003800000 */
.L_x_172:
        /* <DEDUP_REMOVED lines=9> */
.L_x_175:
[----:B------:R-:W-:Y:S05]  /*4ef0*/  BSYNC B0 ;  /* 0x0000000000007941 */ /* 0x000fea0003800000 */
.L_x_174:
        /* <DEDUP_REMOVED lines=9> */
.L_x_177:
[----:B------:R-:W-:Y:S05]  /*4f90*/  BSYNC B0 ;  /* 0x0000000000007941 */ /* 0x000fea0003800000 */
.L_x_176:
        /* <DEDUP_REMOVED lines=9> */
.L_x_179:
[----:B------:R-:W-:Y:S05]  /*5030*/  BSYNC B0 ;  /* 0x0000000000007941 */ /* 0x000fea0003800000 */
.L_x_178:
        /* <DEDUP_REMOVED lines=9> */
.L_x_181:
[----:B------:R-:W-:Y:S05]  /*50d0*/  BSYNC B0 ;  /* 0x0000000000007941 */ /* 0x000fea0003800000 */
.L_x_180:
        /* <DEDUP_REMOVED lines=9> */
.L_x_183:
[----:B------:R-:W-:Y:S05]  /*5170*/  BSYNC B0 ;  /* 0x0000000000007941 */ /* 0x000fea0003800000 */
.L_x_182:
        /* <DEDUP_REMOVED lines=9> */
.L_x_185:
[----:B------:R-:W-:Y:S05]  /*5210*/  BSYNC B0 ;  /* 0x0000000000007941 */ /* 0x000fea0003800000 */
.L_x_184:
        /* <DEDUP_REMOVED lines=9> */
.L_x_187:
[----:B------:R-:W-:Y:S05]  /*52b0*/  BSYNC B0 ;  /* 0x0000000000007941 */ /* 0x000fea0003800000 */
.L_x_186:
        /* <DEDUP_REMOVED lines=9> */
.L_x_189:
[----:B------:R-:W-:Y:S05]  /*5350*/  BSYNC B0 ;  /* 0x0000000000007941 */ /* 0x000fea0003800000 */
.L_x_188:
        /* <DEDUP_REMOVED lines=9> */
.L_x_191:
[----:B------:R-:W-:Y:S05]  /*53f0*/  BSYNC B0 ;  /* 0x0000000000007941 */ /* 0x000fea0003800000 */
.L_x_190:
        /* <DEDUP_REMOVED lines=9> */
.L_x_193:
[----:B------:R-:W-:Y:S05]  /*5490*/  BSYNC B0 ;  /* 0x0000000000007941 */ /* 0x000fea0003800000 */
.L_x_192:
        /* <DEDUP_REMOVED lines=9> */
.L_x_195:
[----:B------:R-:W-:Y:S05]  /*5530*/  BSYNC B0 ;  /* 0x0000000000007941 */ /* 0x000fea0003800000 */
.L_x_194:
        /* <DEDUP_REMOVED lines=9> */
.L_x_197:
[----:B------:R-:W-:Y:S05]  /*55d0*/  BSYNC B0 ;  /* 0x0000000000007941 */ /* 0x000fea0003800000 */
.L_x_196:
        /* <DEDUP_REMOVED lines=9> */
.L_x_199:
[----:B------:R-:W-:Y:S05]  /*5670*/  BSYNC B0 ;  /* 0x0000000000007941 */ /* 0x000fea0003800000 */
.L_x_198:
        /* <DEDUP_REMOVED lines=9> */
.L_x_201:
[----:B------:R-:W-:Y:S05]  /*5710*/  BSYNC B0 ;  /* 0x0000000000007941 */ /* 0x000fea0003800000 */
.L_x_200:
        /* <DEDUP_REMOVED lines=9> */
.L_x_203:
[----:B------:R-:W-:Y:S05]  /*57b0*/  BSYNC B0 ;  /* 0x0000000000007941 */ /* 0x000fea0003800000 */
.L_x_202:
        /* <DEDUP_REMOVED lines=9> */
.L_x_205:
[----:B------:R-:W-:Y:S05]  /*5850*/  BSYNC B0 ;  /* 0x0000000000007941 */ /* 0x000fea0003800000 */
.L_x_204:
        /* <DEDUP_REMOVED lines=9> */
.L_x_207:
[----:B------:R-:W-:Y:S05]  /*58f0*/  BSYNC B0 ;  /* 0x0000000000007941 */ /* 0x000fea0003800000 */
.L_x_206:
        /* <DEDUP_REMOVED lines=9> */
.L_x_209:
[----:B------:R-:W-:Y:S05]  /*5990*/  BSYNC B0 ;  /* 0x0000000000007941 */ /* 0x000fea0003800000 */
.L_x_208:
        /* <DEDUP_REMOVED lines=9> */
.L_x_211:
[----:B------:R-:W-:Y:S05]  /*5a30*/  BSYNC B0 ;  /* 0x0000000000007941 */ /* 0x000fea0003800000 */
.L_x_210:
        /* <DEDUP_REMOVED lines=9> */
.L_x_213:
[----:B------:R-:W-:Y:S05]  /*5ad0*/  BSYNC B0 ;  /* 0x0000000000007941 */ /* 0x000fea0003800000 */
.L_x_212:
        /* <DEDUP_REMOVED lines=9> */
.L_x_215:
[----:B------:R-:W-:Y:S05]  /*5b70*/  BSYNC B0 ;  /* 0x0000000000007941 */ /* 0x000fea0003800000 */
.L_x_214:
        /* <DEDUP_REMOVED lines=9> */
.L_x_217:
[----:B------:R-:W-:Y:S05]  /*5c10*/  BSYNC B0 ;  /* 0x0000000000007941 */ /* 0x000fea0003800000 */
.L_x_216:
        /* <DEDUP_REMOVED lines=9> */
.L_x_219:
[----:B------:R-:W-:Y:S05]  /*5cb0*/  BSYNC B0 ;  /* 0x0000000000007941 */ /* 0x000fea0003800000 */
.L_x_218:
        /* <DEDUP_REMOVED lines=9> */
.L_x_221:
[----:B------:R-:W-:Y:S05]  /*5d50*/  BSYNC B0 ;  /* 0x0000000000007941 */ /* 0x000fea0003800000 */
.L_x_220:
        /* <DEDUP_REMOVED lines=9> */
.L_x_223:
[----:B------:R-:W-:Y:S05]  /*5df0*/  BSYNC B0 ;  /* 0x0000000000007941 */ /* 0x000fea0003800000 */
.L_x_222:
        /* <DEDUP_REMOVED lines=9> */
.L_x_225:
[----:B------:R-:W-:Y:S05]  /*5e90*/  BSYNC B0 ;  /* 0x0000000000007941 */ /* 0x000fea0003800000 */
.L_x_224:
        /* <DEDUP_REMOVED lines=9> */
.L_x_227:
[----:B------:R-:W-:Y:S05]  /*5f30*/  BSYNC B0 ;  /* 0x0000000000007941 */ /* 0x000fea0003800000 */
.L_x_226:
        /* <DEDUP_REMOVED lines=9> */
.L_x_229:
[----:B------:R-:W-:Y:S05]  /*5fd0*/  BSYNC B0 ;  /* 0x0000000000007941 */ /* 0x000fea0003800000 */
.L_x_228:
        /* <DEDUP_REMOVED lines=9> */
.L_x_231:
[----:B------:R-:W-:Y:S05]  /*6070*/  BSYNC B0 ;  /* 0x0000000000007941 */ /* 0x000fea0003800000 */
.L_x_230:
        /* <DEDUP_REMOVED lines=9> */
.L_x_233:
[----:B------:R-:W-:Y:S05]  /*6110*/  BSYNC B0 ;  /* 0x0000000000007941 */ /* 0x000fea0003800000 */
.L_x_232:
        /* <DEDUP_REMOVED lines=9> */
.L_x_235:
[----:B------:R-:W-:Y:S05]  /*61b0*/  BSYNC B0 ;  /* 0x0000000000007941 */ /* 0x000fea0003800000 */
.L_x_234:
        /* <DEDUP_REMOVED lines=9> */
.L_x_237:
[----:B------:R-:W-:Y:S05]  /*6250*/  BSYNC B0 ;  /* 0x0000000000007941 */ /* 0x000fea0003800000 */
.L_x_236:
        /* <DEDUP_REMOVED lines=9> */
.L_x_239:
[----:B------:R-:W-:Y:S05]  /*62f0*/  BSYNC B0 ;  /* 0x0000000000007941 */ /* 0x000fea0003800000 */
.L_x_238:
        /* <DEDUP_REMOVED lines=9> */
.L_x_241:
[----:B------:R-:W-:Y:S05]  /*6390*/  BSYNC B0 ;  /* 0x0000000000007941 */ /* 0x000fea0003800000 */
.L_x_240:
        /* <DEDUP_REMOVED lines=9> */
.L_x_243:
[----:B------:R-:W-:Y:S05]  /*6430*/  BSYNC B0 ;  /* 0x0000000000007941 */ /* 0x000fea0003800000 */
.L_x_242:
        /* <DEDUP_REMOVED lines=9> */
.L_x_245:
[----:B------:R-:W-:Y:S05]  /*64d0*/  BSYNC B0 ;  /* 0x0000000000007941 */ /* 0x000fea0003800000 */
.L_x_244:
        /* <DEDUP_REMOVED lines=9> */
.L_x_247:
[----:B------:R-:W-:Y:S05]  /*6570*/  BSYNC B0 ;  /* 0x0000000000007941 */ /* 0x000fea0003800000 */
.L_x_246:
        /* <DEDUP_REMOVED lines=9> */
.L_x_249:
[----:B------:R-:W-:Y:S05]  /*6610*/  BSYNC B0 ;  /* 0x0000000000007941 */ /* 0x000fea0003800000 */
.L_x_248:
        /* <DEDUP_REMOVED lines=9> */
.L_x_251:
[----:B------:R-:W-:Y:S05]  /*66b0*/  BSYNC B0 ;  /* 0x0000000000007941 */ /* 0x000fea0003800000 */
.L_x_250:
        /* <DEDUP_REMOVED lines=9> */
.L_x_253:
[----:B------:R-:W-:Y:S05]  /*6750*/  BSYNC B0 ;  /* 0x0000000000007941 */ /* 0x000fea0003800000 */
.L_x_252:
        /* <DEDUP_REMOVED lines=9> */
.L_x_255:
[----:B------:R-:W-:Y:S05]  /*67f0*/  BSYNC B0 ;  /* 0x0000000000007941 */ /* 0x000fea0003800000 */
.L_x_254:
        /* <DEDUP_REMOVED lines=9> */
.L_x_257:
[----:B------:R-:W-:Y:S05]  /*6890*/  BSYNC B0 ;  /* 0x0000000000007941 */ /* 0x000fea0003800000 */
.L_x_256:
        /* <DEDUP_REMOVED lines=9> */
.L_x_259:
[----:B------:R-:W-:Y:S05]  /*6930*/  BSYNC B0 ;  /* 0x0000000000007941 */ /* 0x000fea0003800000 */
.L_x_258:
        /* <DEDUP_REMOVED lines=9> */
.L_x_261:
[----:B------:R-:W-:Y:S05]  /*69d0*/  BSYNC B0 ;  /* 0x0000000000007941 */ /* 0x000fea0003800000 */
.L_x_260:
        /* <DEDUP_REMOVED lines=9> */
.L_x_263:
[----:B------:R-:W-:Y:S05]  /*6a70*/  BSYNC B0 ;  /* 0x0000000000007941 */ /* 0x000fea0003800000 */
.L_x_262:
        /* <DEDUP_REMOVED lines=9> */
.L_x_265:
[----:B------:R-:W-:Y:S05]  /*6b10*/  BSYNC B0 ;  /* 0x0000000000007941 */ /* 0x000fea0003800000 */
.L_x_264:
        /* <DEDUP_REMOVED lines=9> */
.L_x_267:
[----:B------:R-:W-:Y:S05]  /*6bb0*/  BSYNC B0 ;  /* 0x0000000000007941 */ /* 0x000fea0003800000 */
.L_x_266:
        /* <DEDUP_REMOVED lines=9> */
.L_x_269:
[----:B------:R-:W-:Y:S05]  /*6c50*/  BSYNC B0 ;  /* 0x0000000000007941 */ /* 0x000fea0003800000 */
.L_x_268:
        /* <DEDUP_REMOVED lines=9> */
.L_x_271:
[----:B------:R-:W-:Y:S05]  /*6cf0*/  BSYNC B0 ;  /* 0x0000000000007941 */ /* 0x000fea0003800000 */
.L_x_270:
        /* <DEDUP_REMOVED lines=9> */
.L_x_273:
[----:B------:R-:W-:Y:S05]  /*6d90*/  BSYNC B0 ;  /* 0x0000000000007941 */ /* 0x000fea0003800000 */
.L_x_272:
[----:B01--45:R-:W-:Y:S01]  /*6da0*/  HADD2.F32 R2, -RZ, R88.H0_H0 ;  /* 0x20000058ff027230 */ /* 0x033fe20000004100 */
        /* <DEDUP_REMOVED lines=8> */
.L_x_275:
[----:B------:R-:W-:Y:S05]  /*6e30*/  BSYNC B0 ;  /* 0x0000000000007941 */ /* 0x000fea0003800000 */
.L_x_274:
[----:B0----5:R-:W-:Y:S01]  /*6e40*/  HADD2.F32 R2, -RZ, R88.H0_H0 ;  /* 0x20000058ff027230 */ /* 0x021fe20000004100 */
[----:B------:R-:W-:Y:S01]  /*6e50*/  ISETP.GT.AND P1, PT, R0, 0x79, P1 ;  /* 0x000000790000780c */ /* 0x000fe20000f24270 */
[----:B------:R-:W-:Y:S03]  /*6e60*/  BSSY B0, `(.L_x_276) ;  /* 0x000000a000007945 */ /* 0x000fe60003800000 */
        /* <DEDUP_REMOVED lines=9> */
.L_x_277:
[----:B------:R-:W-:Y:S05]  /*6f00*/  BSYNC B0 ;  /* 0x0000000000007941 */ /* 0x000fea0003800000 */
.L_x_276:
[----:B-----5:R-:W-:-:S05]  /*6f10*/  HADD2.F32 R88, -RZ, R88.H0_H0 ;  /* 0x20000058ff587230 */ /* 0x020fca0000004100 */
[----:B------:R-:W-:-:S04]  /*6f20*/  FMUL R88, R88, R9 ;  /* 0x0000000958587220 */ /* 0x000fc80000400000 */
[----:B------:R-:W-:Y:S01]  /*6f30*/  FFMA R88, R87, R8, R88 ;  /* 0x0000000857587223 */ /* 0x000fe20000000058 */
[----:B------:R-:W-:Y:S06]  /*6f40*/  @!P1 EXIT ;  /* 0x000000000000994d */ /* 0x000fec0003800000 */
[----:B------:R-:W-:-:S05]  /*6f50*/  F2FP.F16.F32.PACK_AB R88, RZ, R88 ;  /* 0x00000058ff58723e */ /* 0x000fca00000000ff */
[----:B------:R-:W-:Y:S01]  /*6f60*/  STG.E.U16 desc[UR12][R6.64+0xf2], R88 ;  /* 0x0000f25806007986 */ /* 0x000fe2000c10150c */
[----:B------:R-:W-:Y:S05]  /*6f70*/  EXIT ;  /* 0x000000000000794d */ /* 0x000fea0003800000 */
.L_x_27:
[----:B------:R-:W-:Y:S01]  /*6f80*/  ULDC.64 UR4, c[0x0][0x5c8] ;  /* 0x0001720000047ab9 */ /* 0x000fe20000000a00 */
[-C--:B------:R-:W-:Y:S01]  /*6f90*/  FMUL R88, R88, R8.reuse ;  /* 0x0000000858587220 */ /* 0x080fe20000400000 */
[----:B------:R-:W-:Y:S01]  /*6fa0*/  LEA R2, P1, R14, UR4, 0x1 ;  /* 0x000000040e027c11 */ /* 0x000fe2000f8208ff */
[----:B------:R-:W-:Y:S01]  /*6fb0*/  IMAD.SHL.U32 R9, R21, 0x2, RZ ;  /* 0x0000000215097824 */ /* 0x000fe200078e00ff */
[----:B------:R-:W-:Y:S01]  /*6fc0*/  ISETP.GT.AND P3, PT, R10, 0x8, PT ;  /* 0x000000080a00780c */ /* 0x000fe20003f64270 */
[-C--:B------:R-:W-:Y:S01]  /*6fd0*/  FMUL R89, R89, R8.reuse ;  /* 0x0000000859597220 */ /* 0x080fe20000400000 */
[----:B------:R-:W-:Y:S01]  /*6fe0*/  LEA.HI.X R3, R14, UR5, R19, 0x1, P1 ;  /* 0x000000050e037c11 */ /* 0x000fe200088f0c13 */
[----:B------:R-:W-:Y:S01]  /*6ff0*/  FMUL R90, R90, R8 ;  /* 0x000000085a5a7220 */ /* 0x000fe20000400000 */
[----:B------:R-:W-:Y:S01]  /*7000*/  F2FP.F16.F32.PACK_AB R88, RZ, R88 ;  /* 0x00000058ff58723e */ /* 0x000fe200000000ff */
[-C--:B------:R-:W-:Y:S01]  /*7010*/  FMUL R91, R91, R8.reuse ;  /* 0x000000085b5b7220 */ /* 0x080fe20000400000 */
[----:B------:R-:W-:Y:S01]  /*7020*/  ISETP.GT.AND P4, PT, R0, 0x1, P2 ;  /* 0x000000010000780c */ /* 0x000fe20001784270 */
[-C--:B------:R-:W-:Y:S01]  /*7030*/  FMUL R92, R92, R8.reuse ;  /* 0x000000085c5c7220 */ /* 0x080fe20000400000 */
[----:B------:R-:W-:Y:S01]  /*7040*/  ISETP.GT.AND P1, PT, R0, RZ, P3 ;  /* 0x000000ff0000720c */ /* 0x000fe20001f24270 */
[----:B------:R-:W-:Y:S01]  /*7050*/  @P0 STG.E.U16 desc[UR12][R2.64], R88 ;  /* 0x0000005802000986 */ /* 0x000fe2000c10150c */
[----:B------:R-:W-:Y:S01]  /*7060*/  SHF.L.U64.HI R7, R21, 0x1, R20 ;  /* 0x0000000115077819 */ /* 0x000fe20000010214 */
[----:B------:R-:W-:Y:S01]  /*7070*/  FMUL R93, R93, R8 ;  /* 0x000000085d5d7220 */ /* 0x000fe20000400000 */
[----:B------:R-:W-:Y:S01]  /*7080*/  IADD3 R4, P0, R9, R2, RZ ;  /* 0x0000000209047210 */ /* 0x000fe20007f1e0ff */
[-C--:B------:R-:W-:Y:S01]  /*7090*/  FMUL R94, R94, R8.reuse ;  /* 0x000000085e5e7220 */ /* 0x080fe20000400000 */
[----:B------:R-:W-:Y:S01]  /*70a0*/  F2FP.F16.F32.PACK_AB R89, RZ, R89 ;  /* 0x00000059ff59723e */ /* 0x000fe200000000ff */
[----:B------:R-:W-:Y:S01]  /*70b0*/  FMUL R95, R95, R8 ;  /* 0x000000085f5f7220 */ /* 0x000fe20000400000 */
[----:B------:R-:W-:Y:S01]  /*70c0*/  F2FP.F16.F32.PACK_AB R90, RZ, R90 ;  /* 0x0000005aff5a723e */ /* 0x000fe200000000ff */
[----:B------:R-:W-:Y:S01]  /*70d0*/  IMAD.X R5, R7, 0x1, R3, P0 ;  /* 0x0000000107057824 */ /* 0x000fe200000e0603 */
[C---:B------:R-:W-:Y:S01]  /*70e0*/  ISETP.GT.AND P5, PT, R0.reuse, 0x8, P2 ;  /* 0x000000080000780c */ /* 0x040fe200017a4270 */
[----:B------:R-:W-:Y:S01]  /*70f0*/  @P4 STG.E.U16 desc[UR12][R2.64+0x2], R89 ;  /* 0x0000025902004986 */ /* 0x000fe2000c10150c */
[----:B------:R-:W-:Y:S01]  /*7100*/  ISETP.GT.AND P4, PT, R0, 0x1, P3 ;  /* 0x000000010000780c */ /* 0x000fe20001f84270 */
[-C--:B------:R-:W-:Y:S01]  /*7110*/  FMUL R96, R96, R8.reuse ;  /* 0x0000000860607220 */ /* 0x080fe20000400000 */
[----:B------:R-:W-:Y:S01]  /*7120*/  F2FP.F16.F32.PACK_AB R91, RZ, R91 ;  /* 0x0000005bff5b723e */ /* 0x000fe200000000ff */
[----:B------:R-:W-:Y:S01]  /*7130*/  @P1 STG.E.U16 desc[UR12][R4.64], R90 ;  /* 0x0000005a04001986 */ /* 0x000fe2000c10150c */
[----:B------:R-:W-:Y:S01]  /*7140*/  ISETP.GT.AND P1, PT, R0, 0x9, P2 ;  /* 0x000000090000780c */ /* 0x000fe20001724270 */
[----:B------:R-:W-:Y:S01]  /*7150*/  FMUL R97, R97, R8 ;  /* 0x0000000861617220 */ /* 0x000fe20000400000 */
[----:B------:R-:W-:Y:S01]  /*7160*/  F2FP.F16.F32.PACK_AB R92, RZ, R92 ;  /* 0x0000005cff5c723e */ /* 0x000fe200000000ff */
[-C--:B------:R-:W-:Y:S01]  /*7170*/  FMUL R98, R98, R8.reuse ;  /* 0x0000000862627220 */ /* 0x080fe20000400000 */
[----:B------:R-:W-:Y:S01]  /*7180*/  F2FP.F16.F32.PACK_AB R93, RZ, R93 ;  /* 0x0000005dff5d723e */ /* 0x000fe200000000ff */
[-C--:B------:R-:W-:Y:S01]  /*7190*/  FMUL R99, R99, R8.reuse ;  /* 0x0000000863637220 */ /* 0x080fe20000400000 */
[----:B------:R-:W-:Y:S01]  /*71a0*/  ISETP.GT.AND P0, PT, R0, 0x8, P3 ;  /* 0x000000080000780c */ /* 0x000fe20001f04270 */
[----:B------:R-:W-:Y:S01]  /*71b0*/  FMUL R100, R100, R8 ;  /* 0x0000000864647220 */ /* 0x000fe20000400000 */
[----:B------:R-:W-:Y:S01]  /*71c0*/  F2FP.F16.F32.PACK_AB R94, RZ, R94 ;  /* 0x0000005eff5e723e */ /* 0x000fe200000000ff */
[----:B------:R-:W-:Y:S01]  /*71d0*/  @P4 STG.E.U16 desc[UR12][R4.64+0x2], R91 ;  /* 0x0000025b04004986 */ /* 0x000fe2000c10150c */
[----:B------:R-:W-:Y:S01]  /*71e0*/  F2FP.F16.F32.PACK_AB R95, RZ, R95 ;  /* 0x0000005fff5f723e */ /* 0x000fe200000000ff */
[-C--:B------:R-:W-:Y:S01]  /*71f0*/  FMUL R101, R101, R8.reuse ;  /* 0x0000000865657220 */ /* 0x080fe20000400000 */
[C---:B------:R-:W-:Y:S01]  /*7200*/  ISETP.GT.AND P4, PT, R0.reuse, 0x10, P2 ;  /* 0x000000100000780c */ /* 0x040fe20001784270 */
[----:B------:R-:W-:Y:S01]  /*7210*/  @P5 STG.E.U16 desc[UR12][R2.64+0x10], R92 ;  /* 0x0000105c02005986 */ /* 0x000fe2000c10150c */
[----:B------:R-:W-:Y:S01]  /*7220*/  ISETP.GT.AND P5, PT, R0, 0x10, P3 ;  /* 0x000000100000780c */ /* 0x000fe20001fa4270 */
[----:B------:R-:W-:Y:S01]  /*7230*/  FMUL R102, R102, R8 ;  /* 0x0000000866667220 */ /* 0x000fe20000400000 */
[----:B------:R-:W-:Y:S01]  /*7240*/  F2FP.F16.F32.PACK_AB R96, RZ, R96 ;  /* 0x00000060ff60723e */ /* 0x000fe200000000ff */
[----:B------:R-:W-:Y:S01]  /*7250*/  @P1 STG.E.U16 desc[UR12][R2.64+0x12], R93 ;  /* 0x0000125d02001986 */ /* 0x000fe2000c10150c */
[C---:B------:R-:W-:Y:S01]  /*7260*/  ISETP.GT.AND P1, PT, R0.reuse, 0x9, P3 ;  /* 0x000000090000780c */ /* 0x040fe20001f24270 */
        /* <DEDUP_REMOVED lines=8> */
[----:B------:R-:W-:Y:S01]  /*72f0*/  FMUL R106, R106, R8 ;  /* 0x000000086a6a7220 */ /* 0x000fe20000400000 */
[----:B------:R-:W-:Y:S01]  /*7300*/  F2FP.F16.F32.PACK_AB R100, RZ, R100 ;  /* 0x00000064ff64723e */ /* 0x000fe200000000ff */
[-C--:B------:R-:W-:Y:S01]  /*7310*/  FMUL R107, R107, R8.reuse ;  /* 0x000000086b6b7220 */ /* 0x080fe20000400000 */
[----:B------:R-:W-:Y:S01]  /*7320*/  F2FP.F16.F32.PACK_AB R101, RZ, R101 ;  /* 0x00000065ff65723e */ /* 0x000fe200000000ff */
        /* <DEDUP_REMOVED lines=21> */
[----:B------:R-:W-:Y:S01]  /*7480*/  ISETP.GT.AND P4, PT, R0, 0x21, P2 ;  /* 0x000000210000780c */ /* 0x000fe20001784270 */
[-C--:B------:R-:W-:Y:S01]  /*7490*/  FMUL R113, R113, R8.reuse ;  /* 0x0000000871717220 */ /* 0x080fe20000400000 */
[----:B------:R-:W-:Y:S01]  /*74a0*/  F2FP.F16.F32.PACK_AB R107, RZ, R107 ;  /* 0x0000006bff6b723e */ /* 0x000fe200000000ff */
        /* <DEDUP_REMOVED lines=102> */
[-C--:B------:R-:W-:Y:S01]  /*7b10*/  FMUL R144, R144, R8.reuse ;  /* 0x0000000890907220 */ /* 0x080fe20000400000 */
[----:B------:R-:W-:Y:S01]  /*7b20*/  ISETP.GT.AND P6, PT, R0, 0x68, P3 ;  /* 0x000000680000780c */ /* 0x000fe20001fc4270 */
[----:B------:R-:W-:Y:S01]  /*7b30*/  FMUL R145, R145, R8 ;  /* 0x0000000891917220 */ /* 0x000fe20000400000 */
[----:B------:R-:W-:Y:S01]  /*7b40*/  F2FP.F16.F32.PACK_AB R138, RZ, R138 ;  /* 0x0000008aff8a723e */ /* 0x000fe200000000ff */
[-C--:B------:R-:W-:Y:S01]  /*7b50*/  FMUL R146, R146, R8.reuse ;  /* 0x0000000892927220 */ /* 0x080fe20000400000 */
[----:B------:R-:W-:Y:S01]  /*7b60*/  F2FP.F16.F32.PACK_AB R139, RZ, R139 ;  /* 0x0000008bff8b723e */ /* 0x000fe200000000ff */
[----:B------:R-:W-:Y:S01]  /*7b70*/  @P1 STG.E.U16 desc[UR12][R4.64+0x80], R122 ;  /* 0x0000807a04001986 */ /* 0x000fe2000c10150c */
[C---:B------:R-:W-:Y:S01]  /*7b80*/  ISETP.GT.AND P1, PT, R0.reuse, 0x48, P3 ;  /* 0x000000480000780c */ /* 0x040fe20001f24270 */
[----:B------:R-:W-:Y:S01]  /*7b90*/  FMUL R147, R147, R8 ;  /* 0x0000000893937220 */ /* 0x000fe20000400000 */
[----:B------:R-:W-:Y:S01]  /*7ba0*/  F2FP.F16.F32.PACK_AB R140, RZ, R140 ;  /* 0x0000008cff8c723e */ /* 0x000fe200000000ff */
[----:B------:R-:W-:Y:S01]  /*7bb0*/  @P4 STG.E.U16 desc[UR12][R4.64+0x82], R123 ;  /* 0x0000827b04004986 */ /* 0x000fe2000c10150c */
[----:B------:R-:W-:Y:S01]  /*7bc0*/  ISETP.GT.AND P4, PT, R0, 0x49, P3 ;  /* 0x000000490000780c */ /* 0x000fe20001f84270 */
[----:B------:R-:W-:Y:S01]  /*7bd0*/  FMUL R148, R148, R8 ;  /* 0x0000000894947220 */ /* 0x000fe20000400000 */
[----:B------:R-:W-:Y:S01]  /*7be0*/  F2FP.F16.F32.PACK_AB R141, RZ, R141 ;  /* 0x0000008dff8d723e */ /* 0x000fe200000000ff */
[----:B------:R-:W-:Y:S01]  /*7bf0*/  @P0 STG.E.U16 desc[UR12][R2.64+0x90], R124 ;  /* 0x0000907c02000986 */ /* 0x000fe2000c10150c */
[----:B------:R-:W-:Y:S01]  /*7c00*/  ISETP.GT.AND P0, PT, R0, 0x50, P3 ;  /* 0x000000500000780c */ /* 0x000fe20001f04270 */
[----:B------:R-:W-:Y:S01]  /*7c10*/  IMAD.SHL.U32 R15, R16, 0x2, RZ ;  /* 0x00000002100f7824 */ /* 0x000fe200078e00ff */
        /* <DEDUP_REMOVED lines=26> */
[----:B------:R-:W-:Y:S01]  /*7dc0*/  SHF.L.U64.HI R13, R16, 0x1, R11 ;  /* 0x00000001100d7819 */ /* 0x000fe2000001020b */
[-C--:B------:R-:W-:Y:S01]  /*7dd0*/  FMUL R28, R28, R8.reuse ;  /* 0x000000081c1c7220 */ /* 0x080fe20000400000 */
[----:B------:R-:W-:Y:S01]  /*7de0*/  F2FP.F16.F32.PACK_AB R149, RZ, R149 ;  /* 0x00000095ff95723e */ /* 0x000fe200000000ff */
        /* <DEDUP_REMOVED lines=31> */
[----:B------:R-:W-:Y:S01]  /*7fe0*/  ISETP.GT.AND P5, PT, R0, 0x69, P2 ;  /* 0x000000690000780c */ /* 0x000fe200017a4270 */
[-C--:B------:R-:W-:Y:S01]  /*7ff0*/  FMUL R38, R38, R8.reuse ;  /* 0x0000000826267220 */ /* 0x080fe20000400000 */
[----:B------:R-:W-:Y:S01]  /*8000*/  F2FP.F16.F32.PACK_AB R31, RZ, R31 ;  /* 0x0000001fff1f723e */ /* 0x000fe200000000ff */
[----:B------:R-:W-:Y:S01]  /*8010*/  @P1 STG.E.U16 desc[UR12][R4.64+0xc0], R138 ;  /* 0x0000c08a04001986 */ /* 0x000fe2000c10150c */
[C---:B------:R-:W-:Y:S01]  /*8020*/  ISETP.GT.AND P1, PT, R10.reuse, 0x40, PT ;  /* 0x000000400a00780c */ /* 0x040fe20003f24270 */
[----:B------:R-:W-:Y:S01]  /*8030*/  FMUL R39, R39, R8 ;  /* 0x0000000827277220 */ /* 0x000fe20000400000 */
[----:B------:R-:W-:Y:S01]  /*8040*/  F2FP.F16.F32.PACK_AB R32, RZ, R32 ;  /* 0x00000020ff20723e */ /* 0x000fe200000000ff */
[----:B------:R-:W-:Y:S01]  /*8050*/  @P0 STG.E.U16 desc[UR12][R4.64+0xc2], R139 ;  /* 0x0000c28b04000986 */ /* 0x000fe2000c10150c */
[----:B------:R-:W-:Y:S01]  /*8060*/  ISETP.GT.AND P0, PT, R10, 0x48, PT ;  /* 0x000000480a00780c */ /* 0x000fe20003f04270 */
        /* <DEDUP_REMOVED lines=17> */
[C---:B------:R-:W-:Y:S01]  /*8180*/  ISETP.GT.AND P4, PT, R0.reuse, 0x78, P2 ;  /* 0x000000780000780c */ /* 0x040fe20001784270 */
[-C--:B------:R-:W-:Y:S01]  /*8190*/  FMUL R45, R45, R8.reuse ;  /* 0x000000082d2d7220 */ /* 0x080fe20000400000 */
[C---:B------:R-:W-:Y:S01]  /*81a0*/  ISETP.GT.AND P2, PT, R0.reuse, 0x79, P2 ;  /* 0x000000790000780c */ /* 0x040fe20001744270 */
        /* <DEDUP_REMOVED lines=15> */
[----:B------:R-:W-:Y:S01]  /*82a0*/  IADD3 R10, P5, R15, R2, RZ ;  /* 0x000000020f0a7210 */ /* 0x000fe20007fbe0ff */
[----:B------:R-:W-:Y:S01]  /*82b0*/  FMUL R51, R51, R8 ;  /* 0x0000000833337220 */ /* 0x000fe20000400000 */
[----:B------:R-:W-:Y:S01]  /*82c0*/  F2FP.F16.F32.PACK_AB R43, RZ, R43 ;  /* 0x0000002bff2b723e */ /* 0x000fe200000000ff */
[----:B------:R-:W-:Y:S01]  /*82d0*/  @P6 STG.E.U16 desc[UR12][R4.64+0xe2], R147 ;  /* 0x0000e29304006986 */ /* 0x000fe2000c10150c */
[----:B------:R-:W-:Y:S01]  /*82e0*/  F2FP.F16.F32.PACK_AB R44, RZ, R44 ;  /* 0x0000002cff2c723e */ /* 0x000fe200000000ff */
[----:B------:R-:W-:Y:S01]  /*82f0*/  IMAD.X R11, R13, 0x1, R3, P5 ;  /* 0x000000010d0b7824 */ /* 0x000fe200028e0603 */
[----:B------:R-:W-:Y:S01]  /*8300*/  IADD3 R12, P5, P6, R9, R2, R15 ;  /* 0x00000002090c7210 */ /* 0x000fe20007ebe00f */
[----:B------:R-:W-:Y:S01]  /*8310*/  @P4 STG.E.U16 desc[UR12][R2.64+0xf0], R148 ;  /* 0x0000f09402004986 */ /* 0x000fe2000c10150c */
[----:B------:R-:W-:Y:S01]  /*8320*/  ISETP.GT.AND P4, PT, R0, 0x78, P3 ;  /* 0x000000780000780c */ /* 0x000fe20001f84270 */
[-C--:B------:R-:W-:Y:S01]  /*8330*/  FMUL R52, R52, R8.reuse ;  /* 0x0000000834347220 */ /* 0x080fe20000400000 */
[C---:B------:R-:W-:Y:S01]  /*8340*/  ISETP.GT.AND P3, PT, R0.reuse, 0x79, P3 ;  /* 0x000000790000780c */ /* 0x040fe20001f64270 */
[----:B------:R0:W-:Y:S01]  /*8350*/  @P2 STG.E.U16 desc[UR12][R2.64+0xf2], R149 ;  /* 0x0000f29502002986 */ /* 0x0001e2000c10150c */
[----:B------:R-:W-:Y:S01]  /*8360*/  IADD3.X R13, R7, R3, R13, P5, P6 ;  /* 0x00000003070d7210 */ /* 0x000fe20002fec40d */
[-C--:B------:R-:W-:Y:S01]  /*8370*/  FMUL R53, R53, R8.reuse ;  /* 0x0000000835357220 */ /* 0x080fe20000400000 */
[----:B------:R-:W-:Y:S01]  /*8380*/  ISETP.GT.AND P5, PT, R0, 0x1, P1 ;  /* 0x000000010000780c */ /* 0x000fe20000fa4270 */
[-C--:B------:R-:W-:Y:S01]  /*8390*/  FMUL R54, R54, R8.reuse ;  /* 0x0000000836367220 */ /* 0x080fe20000400000 */
[----:B------:R-:W-:Y:S01]  /*83a0*/  ISETP.GT.AND P2, PT, R0, RZ, P0 ;  /* 0x000000ff0000720c */ /* 0x000fe20000744270 */
[-C--:B------:R-:W-:Y:S01]  /*83b0*/  FMUL R55, R55, R8.reuse ;  /* 0x0000000837377220 */ /* 0x080fe20000400000 */
[----:B------:R-:W-:Y:S01]  /*83c0*/  F2FP.F16.F32.PACK_AB R45, RZ, R45 ;  /* 0x0000002dff2d723e */ /* 0x000fe200000000ff */
[----:B------:R-:W-:Y:S01]  /*83d0*/  FMUL R56, R56, R8 ;  /* 0x0000000838387220 */ /* 0x000fe20000400000 */
[----:B------:R-:W-:Y:S01]  /*83e0*/  F2FP.F16.F32.PACK_AB R46, RZ, R46 ;  /* 0x0000002eff2e723e */ /* 0x000fe200000000ff */
[----:B------:R-:W-:Y:S01]  /*83f0*/  FMUL R57, R57, R8 ;  /* 0x0000000839397220 */ /* 0x000fe20000400000 */
[----:B------:R-:W-:Y:S01]  /*8400*/  F2FP.F16.F32.PACK_AB R47, RZ, R47 ;  /* 0x0000002fff2f723e */ /* 0x000fe200000000ff */
[----:B0-----:R-:W-:Y:S01]  /*8410*/  @P4 IMAD.MOV.U32 R2, RZ, RZ, R4 ;  /* 0x000000ffff024224 */ /* 0x001fe200078e0004 */
[----:B------:R-:W-:Y:S01]  /*8420*/  F2FP.F16.F32.PACK_AB R48, RZ, R48 ;  /* 0x00000030ff30723e */ /* 0x000fe200000000ff */
[----:B------:R-:W-:Y:S01]  /*8430*/  @P4 IMAD.MOV.U32 R3, RZ, RZ, R5 ;  /* 0x000000ffff034224 */ /* 0x000fe200078e0005 */
[----:B------:R-:W-:Y:S01]  /*8440*/  F2FP.F16.F32.PACK_AB R49, RZ, R49 ;  /* 0x00000031ff31723e */ /* 0x000fe200000000ff */
[----:B------:R-:W-:Y:S01]  /*8450*/  FMUL R58, R58, R8 ;  /* 0x000000083a3a7220 */ /* 0x000fe20000400000 */
[----:B------:R-:W-:Y:S01]  /*8460*/  F2FP.F16.F32.PACK_AB R50, RZ, R50 ;  /* 0x00000032ff32723e */ /* 0x000fe200000000ff */
[-C--:B------:R-:W-:Y:S01]  /*8470*/  FMUL R59, R59, R8.reuse ;  /* 0x000000083b3b7220 */ /* 0x080fe20000400000 */
[----:B------:R0:W-:Y:S01]  /*8480*/  @P4 STG.E.U16 desc[UR12][R2.64+0xf0], R150 ;  /* 0x0000f09602004986 */ /* 0x0001e2000c10150c */
[----:B------:R-:W-:Y:S01]  /*8490*/  ISETP.GT.AND P4, PT, R0, RZ, P1 ;  /* 0x000000ff0000720c */ /* 0x000fe20000f84270 */
[-C--:B------:R-:W-:Y:S01]  /*84a0*/  FMUL R60, R60, R8.reuse ;  /* 0x000000083c3c7220 */ /* 0x080fe20000400000 */
[----:B------:R-:W-:Y:S01]  /*84b0*/  F2FP.F16.F32.PACK_AB R51, RZ, R51 ;  /* 0x00000033ff33723e */ /* 0x000fe200000000ff */
[----:B------:R-:W-:Y:S01]  /*84c0*/  @P3 STG.E.U16 desc[UR12][R4.64+0xf2], R151 ;  /* 0x0000f29704003986 */ /* 0x000fe2000c10150c */
[----:B------:R-:W-:Y:S01]  /*84d0*/  IADD3 R6, P3, R10, R9, RZ ;  /* 0x000000090a067210 */ /* 0x000fe20007f7e0ff */
[----:B------:R-:W-:Y:S01]  /*84e0*/  FMUL R61, R61, R8 ;  /* 0x000000083d3d7220 */ /* 0x000fe20000400000 */
[----:B------:R-:W-:Y:S01]  /*84f0*/  F2FP.F16.F32.PACK_AB R52, RZ, R52 ;  /* 0x00000034ff34723e */ /* 0x000fe200000000ff */
[----:B------:R-:W-:Y:S01]  /*8500*/  @P5 STG.E.U16 desc[UR12][R10.64+0x2], R25 ;  /* 0x000002190a005986 */ /* 0x000fe2000c10150c */
[C---:B------:R-:W-:Y:S01]  /*8510*/  ISETP.GT.AND P5, PT, R0.reuse, 0x9, P1 ;  /* 0x000000090000780c */ /* 0x040fe20000fa4270 */
[----:B------:R-:W-:Y:S01]  /*8520*/  IMAD.X R7, R11, 0x1, R7, P3 ;  /* 0x000000010b077824 */ /* 0x000fe200018e0607 */
        /* <DEDUP_REMOVED lines=13> */
[----:B0-----:R-:W-:Y:S01]  /*8600*/  @P3 IMAD.MOV.U32 R2, RZ, RZ, R6 ;  /* 0x000000ffff023224 */ /* 0x001fe200078e0006 */
[----:B------:R-:W-:Y:S01]  /*8610*/  F2FP.F16.F32.PACK_AB R57, RZ, R57 ;  /* 0x00000039ff39723e */ /* 0x000fe200000000ff */
[----:B------:R-:W-:Y:S01]  /*8620*/  @P3 IMAD.MOV.U32 R3, RZ, RZ, R7 ;  /* 0x000000ffff033224 */ /* 0x000fe200078e0007 */
[----:B------:R-:W-:Y:S01]  /*8630*/  F2FP.F16.F32.PACK_AB R58, RZ, R58 ;  /* 0x0000003aff3a723e */ /* 0x000fe200000000ff */
[-C--:B------:R-:W-:Y:S01]  /*8640*/  FMUL R66, R66, R8.reuse ;  /* 0x0000000842427220 */ /* 0x080fe20000400000 */
[----:B------:R-:W-:Y:S01]  /*8650*/  F2FP.F16.F32.PACK_AB R59, RZ, R59 ;  /* 0x0000003bff3b723e */ /* 0x000fe200000000ff */
[-C--:B------:R-:W-:Y:S01]  /*8660*/  FMUL R67, R67, R8.reuse ;  /* 0x0000000843437220 */ /* 0x080fe20000400000 */
[----:B------:R0:W-:Y:S01]  /*8670*/  @P3 STG.E.U16 desc[UR12][R2.64+0x2], R27 ;  /* 0x0000021b02003986 */ /* 0x0001e2000c10150c */
        /* <DEDUP_REMOVED lines=21> */
[----:B------:R-:W-:Y:S01]  /*87d0*/  FMUL R73, R73, R8 ;  /* 0x0000000849497220 */ /* 0x000fe20000400000 */
[----:B------:R-:W-:Y:S01]  /*87e0*/  F2FP.F16.F32.PACK_AB R65, RZ, R65 ;  /* 0x00000041ff41723e */ /* 0x000fe200000000ff */
[----:B------:R-:W-:Y:S01]  /*87f0*/  @P5 STG.E.U16 desc[UR12][R10.64+0x22], R33 ;  /* 0x000022210a005986 */ /* 0x000fe2000c10150c */
[----:B------:R-:W-:Y:S01]  /*8800*/  ISETP.GT.AND P5, PT, R0, 0x19, P1 ;  /* 0x000000190000780c */ /* 0x000fe20000fa4270 */
[--C-:B0-----:R-:W-:Y:S01]  /*8810*/  @P2 IMAD.MOV.U32 R2, RZ, RZ, R12.reuse ;  /* 0x000000ffff022224 */ /* 0x101fe200078e000c */
[----:B------:R-:W-:Y:S01]  /*8820*/  F2FP.F16.F32.PACK_AB R66, RZ, R66 ;  /* 0x00000042ff42723e */ /* 0x000fe200000000ff */
[--C-:B------:R-:W-:Y:S01]  /*8830*/  @P2 IMAD.MOV.U32 R3, RZ, RZ, R13.reuse ;  /* 0x000000ffff032224 */ /* 0x100fe200078e000d */
[----:B------:R-:W-:Y:S01]  /*8840*/  F2FP.F16.F32.PACK_AB R67, RZ, R67 ;  /* 0x00000043ff43723e */ /* 0x000fe200000000ff */
[----:B------:R-:W-:Y:S01]  /*8850*/  FMUL R74, R74, R8 ;  /* 0x000000084a4a7220 */ /* 0x000fe20000400000 */
[----:B------:R-:W-:Y:S01]  /*8860*/  F2FP.F16.F32.PACK_AB R68, RZ, R68 ;  /* 0x00000044ff44723e */ /* 0x000fe200000000ff */
[-C--:B------:R-:W-:Y:S01]  /*8870*/  FMUL R75, R75, R8.reuse ;  /* 0x000000084b4b7220 */ /* 0x080fe20000400000 */
[----:B------:R0:W-:Y:S01]  /*8880*/  @P2 STG.E.U16 desc[UR12][R2.64+0x20], R34 ;  /* 0x0000202202002986 */ /* 0x0001e2000c10150c */
        /* <DEDUP_REMOVED lines=9> */
[----:B------:R-:W-:Y:S01]  /*8920*/  FMUL R80, R80, R8 ;  /* 0x0000000850507220 */ /* 0x000fe20000400000 */
[----:B------:R-:W-:Y:S01]  /*8930*/  F2FP.F16.F32.PACK_AB R73, RZ, R73 ;  /* 0x00000049ff49723e */ /* 0x000fe200000000ff */
[--C-:B0-----:R-:W-:Y:S01]  /*8940*/  @P3 IMAD.MOV.U32 R2, RZ, RZ, R12.reuse ;  /* 0x000000ffff023224 */ /* 0x101fe200078e000c */
[----:B------:R-:W-:Y:S01]  /*8950*/  F2FP.F16.F32.PACK_AB R74, RZ, R74 ;  /* 0x0000004aff4a723e */ /* 0x000fe200000000ff */
[--C-:B------:R-:W-:Y:S01]  /*8960*/  @P3 IMAD.MOV.U32 R3, RZ, RZ, R13.reuse ;  /* 0x000000ffff033224 */ /* 0x100fe200078e000d */
[----:B------:R-:W-:Y:S01]  /*8970*/  ISETP.GT.AND P6, PT, R0, 0x68, P0 ;  /* 0x000000680000780c */ /* 0x000fe200007c4270 */
[-C--:B------:R-:W-:Y:S01]  /*8980*/  FMUL R81, R81, R8.reuse ;  /* 0x0000000851517220 */ /* 0x080fe20000400000 */
[----:B------:R-:W-:Y:S01]  /*8990*/  F2FP.F16.F32.PACK_AB R75, RZ, R75 ;  /* 0x0000004bff4b723e */ /* 0x000fe200000000ff */
[-C--:B------:R-:W-:Y:S01]  /*89a0*/  FMUL R82, R82, R8.reuse ;  /* 0x0000000852527220 */ /* 0x080fe20000400000 */
[----:B------:R0:W-:Y:S01]  /*89b0*/  @P3 STG.E.U16 desc[UR12][R2.64+0x22], R35 ;  /* 0x0000222302003986 */ /* 0x0001e2000c10150c */
        /* <DEDUP_REMOVED lines=17> */
[----:B------:R-:W-:Y:S01]  /*8ad0*/  FMUL R8, R87, R8 ;  /* 0x0000000857087220 */ /* 0x000fe20000400000 */
[----:B------:R0:W-:Y:S01]  /*8ae0*/  @P2 STG.E.U16 desc[UR12][R2.64+0x30], R38 ;  /* 0x0000302602002986 */ /* 0x0001e2000c10150c */
[----:B------:R-:W-:-:S02]  /*8af0*/  ISETP.GT.AND P2, PT, R0, 0x20, P0 ;  /* 0x000000200000780c */ /* 0x000fc40000744270 */
[----:B------:R-:W-:Y:S02]  /*8b00*/  F2FP.F16.F32.PACK_AB R82, RZ, R82 ;  /* 0x00000052ff52723e */ /* 0x000fe400000000ff */
[----:B------:R-:W-:Y:S02]  /*8b10*/  F2FP.F16.F32.PACK_AB R83, RZ, R83 ;  /* 0x00000053ff53723e */ /* 0x000fe400000000ff */
[----:B------:R-:W-:Y:S02]  /*8b20*/  F2FP.F16.F32.PACK_AB R84, RZ, R84 ;  /* 0x00000054ff54723e */ /* 0x000fe400000000ff */
[----:B------:R-:W-:Y:S02]  /*8b30*/  F2FP.F16.F32.PACK_AB R85, RZ, R85 ;  /* 0x00000055ff55723e */ /* 0x000fe400000000ff */
[----:B------:R-:W-:Y:S01]  /*8b40*/  F2FP.F16.F32.PACK_AB R86, RZ, R86 ;  /* 0x00000056ff56723e */ /* 0x000fe200000000ff */
[----:B0-----:R-:W-:Y:S02]  /*8b50*/  @P3 IMAD.MOV.U32 R2, RZ, RZ, R12 ;  /* 0x000000ffff023224 */ /* 0x001fe400078e000c */
[----:B------:R-:W-:-:S05]  /*8b60*/  @P3 IMAD.MOV.U32 R3, RZ, RZ, R13 ;  /* 0x000000ffff033224 */ /* 0x000fca00078e000d */
[----:B------:R0:W-:Y:S01]  /*8b70*/  @P3 STG.E.U16 desc[UR12][R2.64+0x32], R39 ;  /* 0x0000322702003986 */ /* 0x0001e2000c10150c */
[----:B------:R-:W-:-:S03]  /*8b80*/  ISETP.GT.AND P3, PT, R0, 0x21, P0 ;  /* 0x000000210000780c */ /* 0x000fc60000764270 */
[----:B------:R-:W-:Y:S01]  /*8b90*/  @P4 STG.E.U16 desc[UR12][R10.64+0x40], R40 ;  /* 0x000040280a004986 */ /* 0x000fe2000c10150c */
[----:B------:R-:W-:-:S03]  /*8ba0*/  ISETP.GT.AND P4, PT, R0, 0x28, P1 ;  /* 0x000000280000780c */ /* 0x000fc60000f84270 */
[----:B------:R-:W-:Y:S01]  /*8bb0*/  @P5 STG.E.U16 desc[UR12][R10.64+0x42], R41 ;  /* 0x000042290a005986 */ /* 0x000fe2000c10150c */
[----:B------:R-:W-:Y:S01]  /*8bc0*/  ISETP.GT.AND P5, PT, R0, 0x29, P1 ;  /* 0x000000290000780c */ /* 0x000fe20000fa4270 */
[----:B0-----:R-:W-:Y:S02]  /*8bd0*/  @P2 IMAD.MOV.U32 R2, RZ, RZ, R12 ;  /* 0x000000ffff022224 */ /* 0x001fe400078e000c */
[----:B------:R-:W-:-:S05]  /*8be0*/  @P2 IMAD.MOV.U32 R3, RZ, RZ, R13 ;  /* 0x000000ffff032224 */ /* 0x000fca00078e000d */
[----:B------:R0:W-:Y:S01]  /*8bf0*/  @P2 STG.E.U16 desc[UR12][R2.64+0x40], R42 ;  /* 0x0000402a02002986 */ /* 0x0001e2000c10150c */
[----:B------:R-:W-:Y:S01]  /*8c00*/  ISETP.GT.AND P2, PT, R0, 0x28, P0 ;  /* 0x000000280000780c */ /* 0x000fe20000744270 */
        /* <DEDUP_REMOVED lines=111> */
[C---:B------:R-:W-:Y:S02]  /*9300*/  ISETP.GT.AND P3, PT, R0.reuse, 0x78, P1 ;  /* 0x000000780000780c */ /* 0x040fe40000f64270 */
[C---:B------:R-:W-:Y:S01]  /*9310*/  ISETP.GT.AND P1, PT, R0.reuse, 0x79, P1 ;  /* 0x000000790000780c */ /* 0x040fe20000f24270 */
[----:B------:R-:W-:Y:S01]  /*9320*/  @P4 STG.E.U16 desc[UR12][R10.64+0xe0], R80 ;  /* 0x0000e0500a004986 */ /* 0x000fe2000c10150c */
[C---:B------:R-:W-:Y:S02]  /*9330*/  ISETP.GT.AND P4, PT, R0.reuse, 0x71, P0 ;  /* 0x000000710000780c */ /* 0x040fe40000784270 */
[----:B------:R-:W-:Y:S01]  /*9340*/  ISETP.GT.AND P0, PT, R0, 0x79, P0 ;  /* 0x000000790000780c */ /* 0x000fe20000704270 */
[----:B------:R-:W-:Y:S01]  /*9350*/  @P2 STG.E.U16 desc[UR12][R10.64+0xe2], R81 ;  /* 0x0000e2510a002986 */ /* 0x000fe2000c10150c */
[----:B0-----:R-:W-:Y:S02]  /*9360*/  @P5 IMAD.MOV.U32 R2, RZ, RZ, R12 ;  /* 0x000000ffff025224 */ /* 0x001fe400078e000c */
[----:B------:R-:W-:-:S05]  /*9370*/  @P5 IMAD.MOV.U32 R3, RZ, RZ, R13 ;  /* 0x000000ffff035224 */ /* 0x000fca00078e000d */
[----:B------:R0:W-:Y:S02]  /*9380*/  @P5 STG.E.U16 desc[UR12][R2.64+0xe0], R82 ;  /* 0x0000e05202005986 */ /* 0x0001e4000c10150c */
[----:B0-----:R-:W-:Y:S02]  /*9390*/  @P4 IMAD.MOV.U32 R2, RZ, RZ, R12 ;  /* 0x000000ffff024224 */ /* 0x001fe400078e000c */
[----:B------:R-:W-:-:S05]  /*93a0*/  @P4 IMAD.MOV.U32 R3, RZ, RZ, R13 ;  /* 0x000000ffff034224 */ /* 0x000fca00078e000d */
[----:B------:R0:W-:Y:S04]  /*93b0*/  @P4 STG.E.U16 desc[UR12][R2.64+0xe2], R83 ;  /* 0x0000e25302004986 */ /* 0x0001e8000c10150c */
[----:B------:R1:W-:Y:S04]  /*93c0*/  @P3 STG.E.U16 desc[UR12][R10.64+0xf0], R84 ;  /* 0x0000f0540a003986 */ /* 0x0003e8000c10150c */
[----:B------:R1:W-:Y:S01]  /*93d0*/  @P1 STG.E.U16 desc[UR12][R10.64+0xf2], R85 ;  /* 0x0000f2550a001986 */ /* 0x0003e2000c10150c */
[----:B0-----:R-:W-:Y:S02]  /*93e0*/  @P6 IMAD.MOV.U32 R2, RZ, RZ, R12 ;  /* 0x000000ffff026224 */ /* 0x001fe400078e000c */
[----:B------:R-:W-:-:S05]  /*93f0*/  @P6 IMAD.MOV.U32 R3, RZ, RZ, R13 ;  /* 0x000000ffff036224 */ /* 0x000fca00078e000d */
[----:B------:R1:W-:Y:S01]  /*9400*/  @P6 STG.E.U16 desc[UR12][R2.64+0xf0], R86 ;  /* 0x0000f05602006986 */ /* 0x0003e2000c10150c */
[----:B------:R-:W-:Y:S05]  /*9410*/  @!P0 EXIT ;  /* 0x000000000000894d */ /* 0x000fea0003800000 */
[----:B------:R-:W-:-:S05]  /*9420*/  F2FP.F16.F32.PACK_AB R8, RZ, R8 ;  /* 0x00000008ff08723e */ /* 0x000fca00000000ff */
[----:B------:R-:W-:Y:S01]  /*9430*/  STG.E.U16 desc[UR12][R12.64+0xf2], R8 ;  /* 0x0000f2080c007986 */ /* 0x000fe2000c10150c */
[----:B------:R-:W-:Y:S05]  /*9440*/  EXIT ;  /* 0x000000000000794d */ /* 0x000fea0003800000 */
.L_x_13:
[----:B------:R-:W-:-:S13]  /*9450*/  ISETP.NE.AND P0, PT, R5, RZ, PT ;  /* 0x000000ff0500720c */ /* 0x000fda0003f05270 */
[----:B------:R-:W-:Y:S05]  /*9460*/  @P0 EXIT ;  /* 0x000000000000094d */ /* 0x000fea0003800000 */
[----:B------:R-:W-:Y:S01]  /*9470*/  ELECT P0, URZ, PT ;  /* 0x00000000003f782f */ /* 0x000fe20003800000 */
[----:B------:R-:W-:-:S12]  /*9480*/  BSSY B0, `(.L_x_278) ;  /* 0x0000073000007945 */ /* 0x000fd80003800000 */
[----:B------:R-:W-:Y:S05]  /*9490*/  @!P0 BRA `(.L_x_279) ;  /* 0x0000000400c48947 */ /* 0x000fea0003800000 */
[----:B------:R-:W-:-:S13]  /*94a0*/  ISETP.GE.AND P0, PT, R3, 0x1, PT ;  /* 0x000000010300780c */ /* 0x000fda0003f06270 */
[----:B------:R-:W-:Y:S05]  /*94b0*/  @!P0 BRA `(.L_x_279) ;  /* 0x0000000400bc8947 */ /* 0x000fea0003800000 */
[----:B------:R-:W0:Y:S01]  /*94c0*/  S2R R6, SR_CgaCtaId ;  /* 0x0000000000067919 */ /* 0x000e220000008800 */
[----:B------:R-:W-:Y:S01]  /*94d0*/  IMAD.SHL.U32 R20, R12, 0x80, RZ ;  /* 0x000000800c147824 */ /* 0x000fe200078e00ff */
[----:B------:R-:W-:Y:S01]  /*94e0*/  ULDC UR4, c[0x0][0x384] ;  /* 0x0000e10000047ab9 */ /* 0x000fe20000000800 */
[----:B------:R-:W-:Y:S01]  /*94f0*/  LOP3.LUT P0, RZ, R11, 0x1f, RZ, 0xc0, !PT ;  /* 0x0000001f0bff7812 */ /* 0x000fe2000780c0ff */
[----:B------:R-:W-:Y:S01]  /*9500*/  ULDC UR5, c[0x0][0x388] ;  /* 0x0000e20000057ab9 */ /* 0x000fe20000000800 */
[C---:B------:R-:W-:Y:S01]  /*9510*/  ISETP.NE.AND P1, PT, R14.reuse, RZ, PT ;  /* 0x000000ff0e00720c */ /* 0x040fe20003f25270 */
[----:B-----5:R-:W-:Y:S01]  /*9520*/  IMAD.MOV.U32 R8, RZ, RZ, 0x1 ;  /* 0x00000001ff087424 */ /* 0x020fe200078e00ff */
[----:B------:R-:W-:Y:S01]  /*9530*/  ISETP.NE.OR P0, PT, R14, RZ, !P0 ;  /* 0x000000ff0e00720c */ /* 0x000fe20004705670 */
[----:B---3--:R-:W-:Y:S01]  /*9540*/  IMAD.MOV.U32 R9, RZ, RZ, RZ ;  /* 0x000000ffff097224 */ /* 0x008fe200078e00ff */
[----:B------:R-:W-:Y:S02]  /*9550*/  LOP3.LUT R21, R2, 0x2, RZ, 0xfc, !PT ;  /* 0x0000000202157812 */ /* 0x000fe400078efcff */
[----:B------:R-:W-:Y:S01]  /*9560*/  CS2R R10, SRZ ;  /* 0x00000000000a7805 */ /* 0x000fe2000001ff00 */
[----:B------:R-:W-:-:S02]  /*9570*/  IMAD.MOV.U32 R12, RZ, RZ, RZ ;  /* 0x000000ffff0c7224 */ /* 0x000fc400078e00ff */
[----:B0-----:R-:W-:-:S05]  /*9580*/  IMAD.SHL.U32 R0, R6, 0x40, RZ ;  /* 0x0000004006007824 */ /* 0x001fca00078e00ff */
[----:B------:R-:W-:Y:S01]  /*9590*/  LOP3.LUT R4, R0, 0x40, RZ, 0xc0, !PT ;  /* 0x0000004000047812 */ /* 0x000fe200078ec0ff */
[----:B------:R-:W-:-:S04]  /*95a0*/  IMAD R0, R16, R17, RZ ;  /* 0x0000001110007224 */ /* 0x000fc800078e02ff */
[----:B------:R-:W-:Y:S02]  /*95b0*/  IMAD R5, R13, 0x80, R4 ;  /* 0x000000800d057824 */ /* 0x000fe400078e0204 */
[----:B------:R-:W-:Y:S02]  /*95c0*/  IMAD.SHL.U32 R4, R6, 0x1000, RZ ;  /* 0x0000100006047824 */ /* 0x000fe400078e00ff */
[----:B------:R-:W-:-:S03]  /*95d0*/  IMAD.HI.U32 R6, R20, UR4, RZ ;  /* 0x0000000414067c27 */ /* 0x000fc6000f8e00ff */
[----:B------:R-:W-:Y:S01]  /*95e0*/  LOP3.LUT R4, R4, 0x1000, RZ, 0xc0, !PT ;  /* 0x0000100004047812 */ /* 0x000fe200078ec0ff */
[----:B------:R-:W-:Y:S01]  /*95f0*/  IMAD R0, R7, R0, 0x1 ;  /* 0x0000000107007424 */ /* 0x000fe200078e0200 */
[----:B------:R-:W-:-:S07]  /*9600*/  SHF.R.U32.HI R6, RZ, UR5, R6 ;  /* 0x00000005ff067c19 */ /* 0x000fce0008011606 */
.L_x_283:
[----:B------:R-:W0:Y:S01]  /*9610*/  S2R R14, SR_CgaCtaId ;  /* 0x00000000000e7919 */ /* 0x000e220000008800 */
[----:B------:R-:W-:-:S04]  /*9620*/  MOV R13, 0x400 ;  /* 0x00000400000d7802 */ /* 0x000fc80000000f00 */
[----:B0-----:R-:W-:Y:S02]  /*9630*/  LEA R22, R14, R13, 0x18 ;  /* 0x0000000d0e167211 */ /* 0x001fe400078ec0ff */
[----:B------:R-:W-:-:S03]  /*9640*/  SHF.L.U32 R13, R8, 0x1f, RZ ;  /* 0x0000001f080d7819 */ /* 0x000fc600000006ff */
[----:B------:R-:W-:-:S07]  /*9650*/  IMAD R14, R9, 0x8, R22 ;  /* 0x00000008090e7824 */ /* 0x000fce00078e0216 */
.L_x_280:
[----:B0-----:R0:W1:Y:S02]  /*9660*/  SYNCS.PHASECHK.TRANS64.TRYWAIT P2, [R14+URZ+0x38038], R13 ;  /* 0x0380380d0e0075a7 */ /* 0x001064000804017f */
[----:B-1----:R-:W-:Y:S05]  /*9670*/  @!P2 NANOSLEEP.SYNCS 0x989680 ;  /* 0x009896800000a95d */ /* 0x002fea0003900000 */
[----:B------:R-:W1:Y:S02]  /*9680*/  @!P2 SYNCS.PHASECHK.TRANS64 P2, [R14+URZ+0x38038], R13 ;  /* 0x0380380d0e00a5a7 */ /* 0x000e64000804007f */
[----:B-1----:R-:W-:Y:S05]  /*9690*/  @!P2 BRA `(.L_x_280) ;  /* 0xfffffffc00f0a947 */ /* 0x002fea000383ffff */
[----:B0-----:R-:W0:Y:S02]  /*96a0*/  @!P1 LDC R13, c[0x0][0x500] ;  /* 0x00014000ff0d9b82 */ /* 0x001e240000000800 */
[----:B0-----:R0:W-:Y:S02]  /*96b0*/  @!P1 SYNCS.ARRIVE.TRANS64 RZ, [R14+URZ+0x38000], R13 ;  /* 0x0380000d0eff99a7 */ /* 0x0011e4000800003f */
[----:B0-----:R-:W-:-:S04]  /*96c0*/  PRMT R13, R21, 0x9910, RZ ;  /* 0x00009910150d7816 */ /* 0x001fc800000000ff */
[----:B------:R-:W-:-:S13]  /*96d0*/  ISETP.NE.AND P2, PT, R13, 0x2, PT ;  /* 0x000000020d00780c */ /* 0x000fda0003f45270 */
[----:B------:R-:W-:Y:S05]  /*96e0*/  @P2 BRA `(.L_x_281) ;  /* 0x0000000000042947 */ /* 0x000fea0003800000 */
[----:B------:R-:W-:Y:S01]  /*96f0*/  BPT.TRAP 0x1 ;  /* 0x000000040000795c */ /* 0x000fe20000300000 */
.L_x_281:
[----:B------:R-:W-:Y:S05]  /*9700*/  @P0 BRA `(.L_x_282) ;  /* 0x0000000000040947 */ /* 0x000fea0003800000 */
[----:B------:R-:W-:Y:S01]  /*9710*/  BPT.TRAP 0x1 ;  /* 0x000000040000795c */ /* 0x000fe20000300000 */
.L_x_282:
[----:B------:R-:W0:Y:S01]  /*9720*/  LDC R15, c[0x0][0x380] ;  /* 0x0000e000ff0f7b82 */ /* 0x000e220000000800 */
[----:B------:R-:W-:Y:S01]  /*9730*/  R2UR UR4, R6 ;  /* 0x00000000060472ca */ /* 0x000fe200000e0000 */
[----:B------:R-:W-:Y:S01]  /*9740*/  IMAD R13, R9, 0x2000, R4 ;  /* 0x00002000090d7824 */ /* 0x000fe200078e0204 */
[----:B------:R-:W-:Y:S01]  /*9750*/  R2UR UR5, R20 ;  /* 0x00000000140572ca */ /* 0x000fe200000e0000 */
[----:B------:R-:W-:Y:S01]  /*9760*/  ULDC UR20, c[0x0][0x38c] ;  /* 0x0000e30000147ab9 */ /* 0x000fe20000000800 */
[----:B------:R-:W-:Y:S01]  /*9770*/  R2UR UR17, R14 ;  /* 0x000000000e1172ca */ /* 0x000fe200000e0000 */
[----:B------:R-:W-:Y:S01]  /*9780*/  IMAD R13, R13, 0x2, R22 ;  /* 0x000000020d0d7824 */ /* 0x000fe200078e0216 */
[----:B------:R-:W-:Y:S01]  /*9790*/  UISETP.NE.AND UP0, UPT, UR20, 0x1, UPT ;  /* 0x000000011400788c */ /* 0x000fe2000bf05270 */
[----:B------:R-:W1:Y:S01]  /*97a0*/  LDC.64 R16, c[0x0][0x3b8] ;  /* 0x0000ee00ff107b82 */ /* 0x000e620000000a00 */
[C---:B------:R-:W-:Y:S01]  /*97b0*/  VIADD R14, R12.reuse, 0x1 ;  /* 0x000000010c0e7836 */ /* 0x040fe20000000000 */
[----:B------:R-:W-:Y:S01]  /*97c0*/  R2UR UR18, R12 ;  /* 0x000000000c1272ca */ /* 0x000fe200000e0000 */
[----:B------:R-:W-:Y:S01]  /*97d0*/  VIADD R0, R0, 0xffffffff ;  /* 0xffffffff00007836 */ /* 0x000fe20000000000 */
[----:B------:R-:W-:Y:S01]  /*97e0*/  R2UR UR8, R13 ;  /* 0x000000000d0872ca */ /* 0x000fe200000e0000 */
[----:B------:R-:W-:Y:S01]  /*97f0*/  ULDC.64 UR24, c[0x0][0x198] ;  /* 0x0000660000187ab9 */ /* 0x000fe20000000a00 */
[----:B------:R-:W-:Y:S01]  /*9800*/  R2UR UR9, R22 ;  /* 0x00000000160972ca */ /* 0x000fe200000e0000 */
[----:B------:R-:W-:Y:S01]  /*9810*/  ULDC.64 UR14, c[0x0][0x3b0] ;  /* 0x0000ec00000e7ab9 */ /* 0x000fe20000000a00 */
[----:B------:R-:W1:Y:S01]  /*9820*/  LDC.64 R18, c[0x0][0x3d8] ;  /* 0x0000f600ff127b82 */ /* 0x000e620000000a00 */
[----:B------:R-:W-:Y:S01]  /*9830*/  R2UR UR16, R9 ;  /* 0x00000000091072ca */ /* 0x000fe200000e0000 */
[----:B------:R-:W-:Y:S01]  /*9840*/  @UP0 ULDC.64 UR10, c[0x0][0x390] ;  /* 0x0000e400000a0ab9 */ /* 0x000fe20000000a00 */
[----:B------:R-:W-:Y:S01]  /*9850*/  R2UR UR12, R11 ;  /* 0x000000000b0c72ca */ /* 0x000fe200000e0000 */
[----:B------:R-:W-:Y:S01]  /*9860*/  ULDC.64 UR22, c[0x0][0x3d0] ;  /* 0x0000f40000167ab9 */ /* 0x000fe20000000a00 */
[----:B------:R-:W-:Y:S01]  /*9870*/  R2UR UR13, R10 ;  /* 0x000000000a0d72ca */ /* 0x000fe200000e0000 */
[----:B------:R-:W-:Y:S01]  /*9880*/  VIADD R9, R9, 0x1 ;  /* 0x0000000109097836 */ /* 0x000fe20000000000 */
[----:B------:R-:W-:Y:S01]  /*9890*/  ISETP.GT.AND P5, PT, R0, 0x1, PT ;  /* 0x000000010000780c */ /* 0x000fe20003fa4270 */
[----:B------:R-:W-:Y:S01]  /*98a0*/  USHF.L.U32 UR18, UR18, 0x6, URZ ;  /* 0x0000000612127899 */ /* 0x000fe2000800063f */
[----:B0-----:R-:W-:Y:S01]  /*98b0*/  ISETP.NE.AND P2, PT, R15, 0x1, PT ;  /* 0x000000010f00780c */ /* 0x001fe20003f45270 */
[----:B------:R-:W-:Y:S01]  /*98c0*/  UIADD3 UR17, UR17, 0x38000, URZ ;  /* 0x0003800011117890 */ /* 0x000fe2000fffe03f */
[----:B------:R-:W-:Y:S01]  /*98d0*/  ISETP.NE.AND P4, PT, R9, 0x7, PT ;  /* 0x000000070900780c */ /* 0x000fe20003f85270 */
[----:B------:R-:W-:-:S02]  /*98e0*/  UIADD3 UR8, UR8, 0x1c000, URZ ;  /* 0x0001c00008087890 */ /* 0x000fc4000fffe03f */
[----:B------:R-:W-:Y:S01]  /*98f0*/  ULEA UR16, UR16, UR9, 0xe ;  /* 0x0000000910107291 */ /* 0x000fe2000f8e703f */
[----:B------:R-:W-:Y:S01]  /*9900*/  SEL R9, R9, RZ, P4 ;  /* 0x000000ff09097207 */ /* 0x000fe20002000000 */
[----:B------:R-:W-:Y:S01]  /*9910*/  UMOV UR26, 0x30000 ;  /* 0x00030000001a7882 */ /* 0x000fe20000000000 */
[----:B------:R-:W-:Y:S01]  /*9920*/  UMOV UR28, 0x0 ;  /* 0x00000000001c7882 */ /* 0x000fe20000000000 */
[----:B------:R-:W-:Y:S01]  /*9930*/  UMOV UR29, 0x10000000 ;  /* 0x10000000001d7882 */ /* 0x000fe20000000000 */
[----:B------:R-:W-:-:S03]  /*9940*/  UMOV UR9, UR17 ;  /* 0x0000001100097c82 */ /* 0x000fc60008000000 */
[----:B------:R-:W-:Y:S01]  /*9950*/  @P2 IMAD.U32 R23, RZ, RZ, UR4 ;  /* 0x00000004ff172e24 */ /* 0x000fe2000f8e00ff */
[----:B------:R-:W-:Y:S01]  /*9960*/  UIADD3 UR4, UP1, UR24, 0xf0, URZ ;  /* 0x000000f018047890 */ /* 0x000fe2000ff3e03f */
[----:B-1----:R-:W-:Y:S01]  /*9970*/  IMAD R13, R11, R16, R18 ;  /* 0x000000100b0d7224 */ /* 0x002fe200078e0212 */
[----:B------:R-:W-:Y:S01]  /*9980*/  UIADD3 UR24, UP2, UR24, 0x1f0, URZ ;  /* 0x000001f018187890 */ /* 0x000fe2000ff5e03f */
[----:B------:R-:W0:Y:S01]  /*9990*/  LDC R16, c[0x0][0x3c8] ;  /* 0x0000f200ff107b82 */ /* 0x000e220000000800 */
[----:B------:R-:W-:Y:S01]  /*99a0*/  @P2 R2UR UR5, R23 ;  /* 0x00000000170522ca */ /* 0x000fe200000e0000 */
[----:B------:R-:W-:Y:S01]  /*99b0*/  IMAD R12, R10, R17, R19 ;  /* 0x000000110a0c7224 */ /* 0x000fe200078e0213 */
[----:B------:R-:W-:-:S04]  /*99c0*/  ISETP.NE.AND P2, PT, R14, R7, PT ;  /* 0x000000070e00720c */ /* 0x000fc80003f45270 */
[----:B------:R-:W-:Y:S01]  /*99d0*/  PRMT R12, R13, 0x40, R12 ;  /* 0x000000400d0c7816 */ /* 0x000fe2000000000c */
[----:B------:R-:W-:-:S06]  /*99e0*/  VIADD R13, R11, 0x1 ;  /* 0x000000010b0d7836 */ /* 0x000fcc0000000000 */
[----:B------:R-:W-:Y:S02]  /*99f0*/  UIADD3 UR6, -UR5, URZ, URZ ;  /* 0x0000003f05067290 */ /* 0x000fe4000fffe13f */
[----:B------:R-:W-:Y:S01]  /*9a00*/  UMOV UR21, UR5 ;  /* 0x0000000500157c82 */ /* 0x000fe20008000000 */
[----:B------:R-:W-:Y:S01]  /*9a10*/  @P2 IMAD.MOV R13, RZ, RZ, R11 ;  /* 0x000000ffff0d2224 */ /* 0x000fe200078e020b */
[----:B------:R-:W-:Y:S02]  /*9a20*/  SEL R11, RZ, 0x1, P4 ;  /* 0x00000001ff0b7807 */ /* 0x000fe40002000000 */
[----:B------:R-:W-:Y:S01]  /*9a30*/  IMAD R15, R15, UR6, R20 ;  /* 0x000000060f0f7c24 */ /* 0x000fe2000f8e0214 */
[----:B------:R-:W-:Y:S01]  /*9a40*/  UIMAD.WIDE.U32 UR6, UR5, UR10, URZ ;  /* 0x0000000a050672a5 */ /* 0x000fe2000f8e003f */
[----:B------:R-:W-:Y:S02]  /*9a50*/  LOP3.LUT R8, R8, R11, RZ, 0x3c, !PT ;  /* 0x0000000b08087212 */ /* 0x000fe400078e3cff */
[----:B0-----:R-:W-:Y:S01]  /*9a60*/  ISETP.NE.AND P3, PT, R13, R16, PT ;  /* 0x000000100d00720c */ /* 0x001fe20003f65270 */
[----:B------:R-:W-:Y:S01]  /*9a70*/  @UP0 USHF.R.U32.HI UR21, URZ, UR11, UR7 ;  /* 0x0000000b3f150299 */ /* 0x000fe20008011607 */
[----:B------:R-:W-:Y:S01]  /*9a80*/  R2UR UR19, R15 ;  /* 0x000000000f1372ca */ /* 0x000fe200000e0000 */
[----:B------:R-:W-:Y:S01]  /*9a90*/  UMOV UR10, UR18 ;  /* 0x00000012000a7c82 */ /* 0x000fe20008000000 */
[----:B------:R-:W-:Y:S01]  /*9aa0*/  R2UR UR7, R12 ;  /* 0x000000000c0772ca */ /* 0x000fe200000e0000 */
[----:B------:R-:W-:Y:S01]  /*9ab0*/  UIADD3 UR6, -UR21, URZ, URZ ;  /* 0x0000003f15067290 */ /* 0x000fe2000fffe13f */
[----:B------:R-:W-:Y:S01]  /*9ac0*/  R2UR UR11, R5 ;  /* 0x00000000050b72ca */ /* 0x000fe200000e0000 */
[----:B------:R-:W-:Y:S01]  /*9ad0*/  VIADD R15, R10, 0x1 ;  /* 0x000000010a0f7836 */ /* 0x000fe20000000000 */
[----:B------:R-:W-:Y:S01]  /*9ae0*/  SEL R12, R14, RZ, P2 ;  /* 0x000000ff0e0c7207 */ /* 0x000fe20001000000 */
[----:B------:R-:W-:Y:S01]  /*9af0*/  UIMAD UR20, UR20, UR6, UR5 ;  /* 0x00000006141472a4 */ /* 0x000fe2000f8e0205 */
[----:B------:R-:W-:Y:S01]  /*9b00*/  SEL R11, R13, RZ, P3 ;  /* 0x000000ff0d0b7207 */ /* 0x000fe20001800000 */
[----:B------:R-:W-:-:S02]  /*9b10*/  UIADD3.X UR5, URZ, UR25, URZ, UP1, !UPT ;  /* 0x000000193f057290 */ /* 0x000fc40008ffe43f */
[----:B------:R-:W-:Y:S01]  /*9b20*/  UIMAD UR20, UR20, UR15, UR23 ;  /* 0x0000000f141472a4 */ /* 0x000fe2000f8e0217 */
[----:B------:R-:W-:Y:S01]  /*9b30*/  @P3 IMAD.MOV R15, RZ, RZ, R10 ;  /* 0x000000ffff0f3224 */ /* 0x000fe200078e020a */
[----:B------:R-:W-:Y:S02]  /*9b40*/  UIMAD UR19, UR19, UR14, UR22 ;  /* 0x0000000e131372a4 */ /* 0x000fe4000f8e0216 */
[----:B------:R-:W-:Y:S01]  /*9b50*/  UPRMT UR6, UR7, 0x5410, URZ ;  /* 0x0000541007067896 */ /* 0x000fe2000800003f */
[----:B------:R-:W-:Y:S01]  /*9b60*/  IMAD.MOV.U32 R10, RZ, RZ, R15 ;  /* 0x000000ffff0a7224 */ /* 0x000fe200078e000f */
[----:B------:R-:W-:-:S07]  /*9b70*/  UIADD3.X UR25, URZ, UR25, URZ, UP2, !UPT ;  /* 0x000000193f197290 */ /* 0x000fce00097fe43f */
[----:B------:R0:W-:Y:S02]  /*9b80*/  UTMALDG.4D.IM2COL [UR16], [UR4], UR6 ;  /* 0x00000010040073b4 */ /* 0x0001e40008058006 */
[----:B------:R0:W-:Y:S02]  /*9b90*/  UTMALDG.4D.MULTICAST [UR8], [UR24], UR26, desc[UR28] ;  /* 0x00001c08180073b4 */ /* 0x0001e4000801981a */
[----:B0-----:R-:W-:Y:S05]  /*9ba0*/  @P5 BRA `(.L_x_283) ;  /* 0xfffffff800985947 */ /* 0x001fea000383ffff */
.L_x_279:
[----:B------:R-:W-:Y:S05]  /*9bb0*/  BSYNC B0 ;  /* 0x0000000000007941 */ /* 0x000fea0003800000 */
.L_x_278:
[----:B------:R-:W-:Y:S01]  /*9bc0*/  ISETP.GE.U32.AND P0, PT, R3, 0x7, PT ;  /* 0x000000070300780c */ /* 0x000fe20003f06070 */
[----:B------:R-:W-:-:S12]  /*9bd0*/  IMAD.MOV.U32 R0, RZ, RZ, 0x1 ;  /* 0x00000001ff007424 */ /* 0x000fd800078e00ff */
[----:B------:R-:W-:Y:S05]  /*9be0*/  @!P0 BRA `(.L_x_284) ;  /* 0x00000000001c8947 */ /* 0x000fea0003800000 */
[----:B------:R-:W-:-:S04]  /*9bf0*/  IMAD.WIDE.U32 R4, R3, 0x24924925, RZ ;  /* 0x2492492503047825 */ /* 0x000fc800078e00ff */
[----:B------:R-:W-:-:S05]  /*9c00*/  IMAD.IADD R4, R3, 0x1, -R5 ;  /* 0x0000000103047824 */ /* 0x000fca00078e0a05 */
[----:B------:R-:W-:-:S04]  /*9c10*/  LEA.HI R4, R4, R5, RZ, 0x1f ;  /* 0x0000000504047211 */ /* 0x000fc800078ff8ff */
[----:B------:R-:W-:-:S04]  /*9c20*/  SHF.R.U32.HI R4, RZ, 0x2, R4 ;  /* 0x00000002ff047819 */ /* 0x000fc80000011604 */
[----:B------:R-:W-:-:S04]  /*9c30*/  LOP3.LUT R4, R4, 0x1, RZ, 0xc0, !PT ;  /* 0x0000000104047812 */ /* 0x000fc800078ec0ff */
[----:B------:R-:W-:-:S04]  /*9c40*/  ISETP.NE.U32.AND P0, PT, R4, 0x1, PT ;  /* 0x000000010400780c */ /* 0x000fc80003f05070 */
[----:B------:R-:W-:-:S09]  /*9c50*/  SEL R0, RZ, 0x1, !P0 ;  /* 0x00000001ff007807 */ /* 0x000fd20004000000 */
.L_x_284:
[----:B------:R-:W-:Y:S05]  /*9c60*/  WARPSYNC.ALL ;  /* 0x0000000000007948 */ /* 0x000fea0003800000 */
[----:B------:R-:W-:-:S13]  /*9c70*/  ELECT P0, URZ, PT ;  /* 0x00000000003f782f */ /* 0x000fda0003800000 */
[----:B------:R-:W-:Y:S05]  /*9c80*/  @!P0 EXIT ;  /* 0x000000000000894d */ /* 0x000fea0003800000 */
[----:B------:R-:W-:-:S04]  /*9c90*/  LOP3.LUT R2, R2, 0x2, RZ, 0xfc, !PT ;  /* 0x0000000202027812 */ /* 0x000fc800078efcff */
[----:B------:R-:W-:-:S13]  /*9ca0*/  ISETP.NE.AND P0, PT, R2, 0x3, PT ;  /* 0x000000030200780c */ /* 0x000fda0003f05270 */
[----:B------:R-:W-:Y:S05]  /*9cb0*/  @!P0 BRA `(.L_x_285) ;  /* 0x0000000000048947 */ /* 0x000fea0003800000 */
[----:B------:R-:W-:Y:S01]  /*9cc0*/  BPT.TRAP 0x1 ;  /* 0x000000040000795c */ /* 0x000fe20000300000 */
.L_x_285:
[----:B------:R-:W0:Y:S01]  /*9cd0*/  S2R R7, SR_CgaCtaId ;  /* 0x0000000000077919 */ /* 0x000e220000008800 */
[----:B------:R-:W-:Y:S01]  /*9ce0*/  IMAD.WIDE.U32 R4, R3, 0x24924925, RZ ;  /* 0x2492492503047825 */ /* 0x000fe200078e00ff */
[----:B------:R-:W-:-:S03]  /*9cf0*/  MOV R2, 0x400 ;  /* 0x0000040000027802 */ /* 0x000fc60000000f00 */
[----:B------:R-:W-:-:S05]  /*9d00*/  IMAD.IADD R4, R3, 0x1, -R5 ;  /* 0x0000000103047824 */ /* 0x000fca00078e0a05 */
[----:B------:R-:W-:Y:S02]  /*9d10*/  LEA.HI R4, R4, R5, RZ, 0x1f ;  /* 0x0000000504047211 */ /* 0x000fe400078ff8ff */
[----:B------:R-:W-:Y:S02]  /*9d20*/  SHF.L.U32 R5, R0, 0x1f, RZ ;  /* 0x0000001f00057819 */ /* 0x000fe400000006ff */
[----:B------:R-:W-:-:S05]  /*9d30*/  SHF.R.U32.HI R4, RZ, 0x2, R4 ;  /* 0x00000002ff047819 */ /* 0x000fca0000011604 */
[----:B------:R-:W-:Y:S01]  /*9d40*/  IMAD R3, R4, -0x7, R3 ;  /* 0xfffffff904037824 */ /* 0x000fe200078e0203 */
[----:B0-----:R-:W-:-:S05]  /*9d50*/  LEA R2, R7, R2, 0x18 ;  /* 0x0000000207027211 */ /* 0x001fca00078ec0ff */
[----:B------:R-:W-:-:S04]  /*9d60*/  VIADD R2, R2, 0x38038 ;  /* 0x0003803802027836 */ /* 0x000fc80000000000 */
[----:B------:R-:W-:-:S07]  /*9d70*/  IMAD R4, R3, 0x8, R2 ;  /* 0x0000000803047824 */ /* 0x000fce00078e0202 */
.L_x_286:
[----:B0-----:R0:W1:Y:S02]  /*9d80*/  SYNCS.PHASECHK.TRANS64.TRYWAIT P0, [R4+URZ], R5 ;  /* 0x00000005040075a7 */ /* 0x001064000800017f */
[----:B-1----:R-:W-:Y:S05]  /*9d90*/  @!P0 NANOSLEEP.SYNCS 0x989680 ;  /* 0x009896800000895d */ /* 0x002fea0003900000 */
[----:B------:R-:W1:Y:S02]  /*9da0*/  @!P0 SYNCS.PHASECHK.TRANS64 P0, [R4+URZ], R5 ;  /* 0x00000005040085a7 */ /* 0x000e64000800007f */
[----:B-1----:R-:W-:Y:S05]  /*9db0*/  @!P0 BRA `(.L_x_286) ;  /* 0xfffffffc00f08947 */ /* 0x002fea000383ffff */
[----:B------:R-:W-:-:S05]  /*9dc0*/  VIADD R3, R3, 0x1 ;  /* 0x0000000103037836 */ /* 0x000fca0000000000 */
[----:B------:R-:W-:-:S04]  /*9dd0*/  ISETP.NE.AND P0, PT, R3, 0x7, PT ;  /* 0x000000070300780c */ /* 0x000fc80003f05270 */
[----:B0-----:R-:W-:Y:S02]  /*9de0*/  SEL R5, RZ, 0x1, P0 ;  /* 0x00000001ff057807 */ /* 0x001fe40000000000 */
[----:B------:R-:W-:Y:S02]  /*9df0*/  SEL R3, R3, RZ, P0 ;  /* 0x000000ff03037207 */ /* 0x000fe40000000000 */
[----:B------:R-:W-:-:S03]  /*9e00*/  LOP3.LUT R7, R0, R5, RZ, 0x3c, !PT ;  /* 0x0000000500077212 */ /* 0x000fc600078e3cff */
[----:B------:R-:W-:Y:S01]  /*9e10*/  IMAD R0, R3, 0x8, R2 ;  /* 0x0000000803007824 */ /* 0x000fe200078e0202 */
[----:B------:R-:W-:-:S07]  /*9e20*/  SHF.L.U32 R5, R7, 0x1f, RZ ;  /* 0x0000001f07057819 */ /* 0x000fce00000006ff */
.L_x_287:
        /* <DEDUP_REMOVED lines=11> */
.L_x_288:
        /* <DEDUP_REMOVED lines=11> */
.L_x_289:
        /* <DEDUP_REMOVED lines=11> */
.L_x_290:
        /* <DEDUP_REMOVED lines=11> */
.L_x_291:
        /* <DEDUP_REMOVED lines=11> */
.L_x_292:
[----:B0-----:R0:W1:Y:S02]  /*a1a0*/  SYNCS.PHASECHK.TRANS64.TRYWAIT P0, [R3+URZ], R0 ;  /* 0x00000000030075a7 */ /* 0x001064000800017f */
[----:B-1----:R-:W-:Y:S05]  /*a1b0*/  @!P0 NANOSLEEP.SYNCS 0x989680 ;  /* 0x009896800000895d */ /* 0x002fea0003900000 */
[----:B------:R-:W1:Y:S02]  /*a1c0*/  @!P0 SYNCS.PHASECHK.TRANS64 P0, [R3+URZ], R0 ;  /* 0x00000000030085a7 */ /* 0x000e64000800007f */
[----:B-1----:R-:W-:Y:S05]  /*a1d0*/  @P0 EXIT ;  /* 0x000000000000094d */ /* 0x002fea0003800000 */
[----:B------:R-:W-:Y:S05]  /*a1e0*/  BRA `(.L_x_292) ;  /* 0xfffffffc00ec7947 */ /* 0x000fea000383ffff */
.L_x_293:
[----:B------:R-:W-:-:S00]  /*a1f0*/  BRA `(.L_x_293) ;  /* 0xfffffffc00fc7947 */ /* 0x000fc0000383ffff */
[----:B------:R-:W-:-:S00]  /*a200*/  NOP ;  /* 0x0000000000007918 */ /* 0x000fc00000000000 */
[----:B------:R-:W-:-:S00]  /*a210*/  NOP ;  /* 0x0000000000007918 */ /* 0x000fc00000000000 */
[----:B------:R-:W-:-:S00]  /*a220*/  NOP ;  /* 0x0000000000007918 */ /* 0x000fc00000000000 */
[----:B------:R-:W-:-:S00]  /*a230*/  NOP ;  /* 0x0000000000007918 */ /* 0x000fc00000000000 */
[----:B------:R-:W-:-:S00]  /*a240*/  NOP ;  /* 0x0000000000007918 */ /* 0x000fc00000000000 */
[----:B------:R-:W-:-:S00]  /*a250*/  NOP ;  /* 0x0000000000007918 */ /* 0x000fc00000000000 */
[----:B------:R-:W-:-:S00]  /*a260*/  NOP ;  /* 0x0000000000007918 */ /* 0x000fc00000000000 */
[----:B------:R-:W-:-:S00]  /*a270*/  NOP ;  /* 0x0000000000007918 */ /* 0x000fc00000000000 */
.L_x_294:


//--------------------- .nv.shared._ZN7cutlass13device_kernelINS_4conv6kernel13ConvUniversalINS1_16ConvProblemShapeILNS1_8OperatorE0ELi2EEENS1_10collective14CollectiveConvINS1_46MainloopSm90TmaGmmaWarpSpecializedImplicitGemmILS5_0ELi7ELi2EN4cute5tupleIJNSA_1CILi2EEENSC_ILi1EEESE_EEENS1_36KernelImplicitTmaWarpSpecializedSm90ELi1EEENSB_IJNSC_ILi128EEESI_NSB_IJNSC_ILi64EEEEEEEEENS_6half_tESM_NSA_8TiledMMAINSA_8MMA_AtomIJNSA_4SM904GMMA26MMA_64x128x16_F32F16F16_SSILNSQ_5MajorE0ELSS_0ELNSQ_7ScaleInE1ELST_1EEEEEENSA_6LayoutINSB_IJSE_SE_SE_EEENSB_IJNSC_ILi0EEESY_SY_EEEEENSB_IJNSA_10UnderscoreES11_S11_EEEEENS7_6detail26Sm90ImplicitGemmTileTraitsINSA_20SM90_TMA_LOAD_IM2COLENSA_14ComposedLayoutINSA_7SwizzleILi3ELi4ELi3EEENSA_18smem_ptr_flag_bitsILi16EEENSW_INSB_IJNSB_IJNSC_ILi8EEENSC_ILi16EEEEEENSB_IJSJ_SE_EEENSB_IJSE_NSC_ILi7EEEEEEEEENSB_IJNSB_IJSJ_NSC_ILi512EEEEEENSB_IJSE_SY_EEENSB_IJSY_NSC_ILi8192EEEEEEEEEEEEEvEENS15_INSA_23SM90_TMA_LOAD_MULTICASTES1Q_vEEEENS_8epilogue10collective6detail29Sm90TmaWarpSpecializedAdapterINS1W_15DefaultEpilogueISM_NSB_IJNSB_IJlllEEESE_SY_EEES21_NS1V_6thread17LinearCombinationISM_Li1EffLNS22_9ScaleType4KindE0ELNS_15FloatRoundStyleE2ESM_EENS_4gemm15EpilogueDefaultEEEEEvvEEEEvNT_6ParamsE --------------------------
	.section	.nv.shared._ZN7cutlass13device_kernelINS_4conv6kernel13ConvUniversalINS1_16ConvProblemShapeILNS1_8OperatorE0ELi2EEENS1_10collective14CollectiveConvINS1_46MainloopSm90TmaGmmaWarpSpecializedImplicitGemmILS5_0ELi7ELi2EN4cute5tupleIJNSA_1CILi2EEENSC_ILi1EEESE_EEENS1_36KernelImplicitTmaWarpSpecializedSm90ELi1EEENSB_IJNSC_ILi128EEESI_NSB_IJNSC_ILi64EEEEEEEEENS_6half_tESM_NSA_8TiledMMAINSA_8MMA_AtomIJNSA_4SM904GMMA26MMA_64x128x16_F32F16F16_SSILNSQ_5MajorE0ELSS_0ELNSQ_7ScaleInE1ELST_1EEEEEENSA_6LayoutINSB_IJSE_SE_SE_EEENSB_IJNSC_ILi0EEESY_SY_EEEEENSB_IJNSA_10UnderscoreES11_S11_EEEEENS7_6detail26Sm90ImplicitGemmTileTraitsINSA_20SM90_TMA_LOAD_IM2COLENSA_14ComposedLayoutINSA_7SwizzleILi3ELi4ELi3EEENSA_18smem_ptr_flag_bitsILi16EEENSW_INSB_IJNSB_IJNSC_ILi8EEENSC_ILi16EEEEEENSB_IJSJ_SE_EEENSB_IJSE_NSC_ILi7EEEEEEEEENSB_IJNSB_IJSJ_NSC_ILi512EEEEEENSB_IJSE_SY_EEENSB_IJSY_NSC_ILi8192EEEEEEEEEEEEEvEENS15_INSA_23SM90_TMA_LOAD_MULTICASTES1Q_vEEEENS_8epilogue10collective6detail29Sm90TmaWarpSpecializedAdapterINS1W_15DefaultEpilogueISM_NSB_IJNSB_IJlllEEESE_SY_EEES21_NS1V_6thread17LinearCombinationISM_Li1EffLNS22_9ScaleType4KindE0ELNS_15FloatRoundStyleE2ESM_EENS_4gemm15EpilogueDefaultEEEEEvvEEEEvNT_6ParamsE,"aw",@nobits
	.sectionflags	@""
	.align	16
	.zero		1024


//--------------------- .nv.shared.reserved.0     --------------------------
	.section	.nv.shared.reserved.0,"aw",@nobits
	.weak		__nv_reservedSMEM_offset_0_alias
	.size		__nv_reservedSMEM_offset_0_alias, 0, 0
	.other		__nv_reservedSMEM_offset_0_alias,@"STO_CUDA_RESERVED_SHARED STV_DEFAULT"
__nv_reservedSMEM_offset_0_alias:
	.zero		0


//--------------------- .nv.global                --------------------------
	.section	.nv.global,"aw",@nobits
.nv.global:
	.type		_ZN39_INTERNAL_3540bb0b_4_k_cu_d336dad7_29124cute1_E,@object
	.size		_ZN39_INTERNAL_3540bb0b_4_k_cu_d336dad7_29124cute1_E,(_ZN39_INTERNAL_3540bb0b_4_k_cu_d336dad7_29124cuda3std3__45__cpo6cbeginE - _ZN39_INTERNAL_3540bb0b_4_k_cu_d336dad7_29124cute1_E)
_ZN39_INTERNAL_3540bb0b_4_k_cu_d336dad7_29124cute1_E:
	.zero		1
	.type		_ZN39_INTERNAL_3540bb0b_4_k_cu_d336dad7_29124cuda3std3__45__cpo6cbeginE,@object
	.size		_ZN39_INTERNAL_3540bb0b_4_k_cu_d336dad7_29124cuda3std3__45__cpo6cbeginE,(_ZN39_INTERNAL_3540bb0b_4_k_cu_d336dad7_29124cuda3std3__48in_placeE - _ZN39_INTERNAL_3540bb0b_4_k_cu_d336dad7_29124cuda3std3__45__cpo6cbeginE)
_ZN39_INTERNAL_3540bb0b_4_k_cu_d336dad7_29124cuda3std3__45__cpo6cbeginE:
	.zero		1
	.type		_ZN39_INTERNAL_3540bb0b_4_k_cu_d336dad7_29124cuda3std3__48in_placeE,@object
	.size		_ZN39_INTERNAL_3540bb0b_4_k_cu_d336dad7_29124cuda3std3__48in_placeE,(_ZN39_INTERNAL_3540bb0b_4_k_cu_d336dad7_29124cuda3std6ranges3__45__cpo9iter_moveE - _ZN39_INTERNAL_3540bb0b_4_k_cu_d336dad7_29124cuda3std3__48in_placeE)
_ZN39_INTERNAL_3540bb0b_4_k_cu_d336dad7_29124cuda3std3__48in_placeE:
	.zero		1
	.type		_ZN39_INTERNAL_3540bb0b_4_k_cu_d336dad7_29124cuda3std6ranges3__45__cpo9iter_moveE,@object
	.size		_ZN39_INTERNAL_3540bb0b_4_k_cu_d336dad7_29124cuda3std6ranges3__45__cpo9iter_moveE,(_ZN39_INTERNAL_3540bb0b_4_k_cu_d336dad7_29124cuda3std3__45__cpo5beginE - _ZN39_INTERNAL_3540bb0b_4_k_cu_d336dad7_29124cuda3std6ranges3__45__cpo9iter_moveE)
_ZN39_INTERNAL_3540bb0b_4_k_cu_d336dad7_29124cuda3std6ranges3__45__cpo9iter_moveE:
	.zero		1
	.type		_ZN39_INTERNAL_3540bb0b_4_k_cu_d336dad7_29124cuda3std3__45__cpo5beginE,@object
	.size		_ZN39_INTERNAL_3540bb0b_4_k_cu_d336dad7_29124cuda3std3__45__cpo5beginE,(_ZN39_INTERNAL_3540bb0b_4_k_cu_d336dad7_29124cuda3std3__441_GLOBAL__N__3540bb0b_4_k_cu_d336dad7_29126ignoreE - _ZN39_INTERNAL_3540bb0b_4_k_cu_d336dad7_29124cuda3std3__45__cpo5beginE)
_ZN39_INTERNAL_3540bb0b_4_k_cu_d336dad7_29124cuda3std3__45__cpo5beginE:
	.zero		1
	.type		_ZN39_INTERNAL_3540bb0b_4_k_cu_d336dad7_29124cuda3std3__441_GLOBAL__N__3540bb0b_4_k_cu_d336dad7_29126ignoreE,@object
	.size		_ZN39_INTERNAL_3540bb0b_4_k_cu_d336dad7_29124cuda3std3__441_GLOBAL__N__3540bb0b_4_k_cu_d336dad7_29126ignoreE,(_ZN39_INTERNAL_3540bb0b_4_k_cu_d336dad7_29124cute7productE - _ZN39_INTERNAL_3540bb0b_4_k_cu_d336dad7_29124cuda3std3__441_GLOBAL__N__3540bb0b_4_k_cu_d336dad7_29126ignoreE)
_ZN39_INTERNAL_3540bb0b_4_k_cu_d336dad7_29124cuda3std3__441_GLOBAL__N__3540bb0b_4_k_cu_d336dad7_29126ignoreE:
	.zero		1
	.type		_ZN39_INTERNAL_3540bb0b_4_k_cu_d336dad7_29124cute7productE,@object
	.size		_ZN39_INTERNAL_3540bb0b_4_k_cu_d336dad7_29124cute7productE,(_ZN39_INTERNAL_3540bb0b_4_k_cu_d336dad7_29124cuda3std3__45__cpo3endE - _ZN39_INTERNAL_3540bb0b_4_k_cu_d336dad7_29124cute7productE)
_ZN39_INTERNAL_3540bb0b_4_k_cu_d336dad7_29124cute7productE:
	.zero		1
	.type		_ZN39_INTERNAL_3540bb0b_4_k_cu_d336dad7_29124cuda3std3__45__cpo3endE,@object
	.size		_ZN39_INTERNAL_3540bb0b_4_k_cu_d336dad7_29124cuda3std3__45__cpo3endE,(_ZN39_INTERNAL_3540bb0b_4_k_cu_d336dad7_29124cuda3std3__419piecewise_constructE - _ZN39_INTERNAL_3540bb0b_4_k_cu_d336dad7_29124cuda3std3__45__cpo3endE)
_ZN39_INTERNAL_3540bb0b_4_k_cu_d336dad7_29124cuda3std3__45__cpo3endE:
	.zero		1
	.type		_ZN39_INTERNAL_3540bb0b_4_k_cu_d336dad7_29124cuda3std3__419piecewise_constructE,@object
	.size		_ZN39_INTERNAL_3540bb0b_4_k_cu_d336dad7_29124cuda3std3__419piecewise_constructE,(_ZN39_INTERNAL_3540bb0b_4_k_cu_d336dad7_29124cuda3std3__45__cpo4cendE - _ZN39_INTERNAL_3540bb0b_4_k_cu_d336dad7_29124cuda3std3__419piecewise_constructE)
_ZN39_INTERNAL_3540bb0b_4_k_cu_d336dad7_29124cuda3std3__419piecewise_constructE:
	.zero		1
	.type		_ZN39_INTERNAL_3540bb0b_4_k_cu_d336dad7_29124cuda3std3__45__cpo4cendE,@object
	.size		_ZN39_INTERNAL_3540bb0b_4_k_cu_d336dad7_29124cuda3std3__45__cpo4cendE,(_ZN39_INTERNAL_3540bb0b_4_k_cu_d336dad7_29124cuda3std6ranges3__45__cpo4swapE - _ZN39_INTERNAL_3540bb0b_4_k_cu_d336dad7_29124cuda3std3__45__cpo4cendE)
_ZN39_INTERNAL_3540bb0b_4_k_cu_d336dad7_29124cuda3std3__45__cpo4cendE:
	.zero		1
	.type		_ZN39_INTERNAL_3540bb0b_4_k_cu_d336dad7_29124cuda3std6ranges3__45__cpo4swapE,@object
	.size		_ZN39_INTERNAL_3540bb0b_4_k_cu_d336dad7_29124cuda3std6ranges3__45__cpo4swapE,(.L_7 - _ZN39_INTERNAL_3540bb0b_4_k_cu_d336dad7_29124cuda3std6ranges3__45__cpo4swapE)
_ZN39_INTERNAL_3540bb0b_4_k_cu_d336dad7_29124cuda3std6ranges3__45__cpo4swapE:
	.zero		1
.L_7:


//--------------------- .nv.constant0._ZN7cutlass13device_kernelINS_4conv6kernel13ConvUniversalINS1_16ConvProblemShapeILNS1_8OperatorE0ELi2EEENS1_10collective14CollectiveConvINS1_46MainloopSm90TmaGmmaWarpSpecializedImplicitGemmILS5_0ELi7ELi2EN4cute5tupleIJNSA_1CILi2EEENSC_ILi1EEESE_EEENS1_36KernelImplicitTmaWarpSpecializedSm90ELi1EEENSB_IJNSC_ILi128EEESI_NSB_IJNSC_ILi64EEEEEEEEENS_6half_tESM_NSA_8TiledMMAINSA_8MMA_AtomIJNSA_4SM904GMMA26MMA_64x128x16_F32F16F16_SSILNSQ_5MajorE0ELSS_0ELNSQ_7ScaleInE1ELST_1EEEEEENSA_6LayoutINSB_IJSE_SE_SE_EEENSB_IJNSC_ILi0EEESY_SY_EEEEENSB_IJNSA_10UnderscoreES11_S11_EEEEENS7_6detail26Sm90ImplicitGemmTileTraitsINSA_20SM90_TMA_LOAD_IM2COLENSA_14ComposedLayoutINSA_7SwizzleILi3ELi4ELi3EEENSA_18smem_ptr_flag_bitsILi16EEENSW_INSB_IJNSB_IJNSC_ILi8EEENSC_ILi16EEEEEENSB_IJSJ_SE_EEENSB_IJSE_NSC_ILi7EEEEEEEEENSB_IJNSB_IJSJ_NSC_ILi512EEEEEENSB_IJSE_SY_EEENSB_IJSY_NSC_ILi8192EEEEEEEEEEEEEvEENS15_INSA_23SM90_TMA_LOAD_MULTICASTES1Q_vEEEENS_8epilogue10collective6detail29Sm90TmaWarpSpecializedAdapterINS1W_15DefaultEpilogueISM_NSB_IJNSB_IJlllEEESE_SY_EEES21_NS1V_6thread17LinearCombinationISM_Li1EffLNS22_9ScaleType4KindE0ELNS_15FloatRoundStyleE2ESM_EENS_4gemm15EpilogueDefaultEEEEEvvEEEEvNT_6ParamsE --------------------------
	.section	.nv.constant0._ZN7cutlass13device_kernelINS_4conv6kernel13ConvUniversalINS1_16ConvProblemShapeILNS1_8OperatorE0ELi2EEENS1_10collective14CollectiveConvINS1_46MainloopSm90TmaGmmaWarpSpecializedImplicitGemmILS5_0ELi7ELi2EN4cute5tupleIJNSA_1CILi2EEENSC_ILi1EEESE_EEENS1_36KernelImplicitTmaWarpSpecializedSm90ELi1EEENSB_IJNSC_ILi128EEESI_NSB_IJNSC_ILi64EEEEEEEEENS_6half_tESM_NSA_8TiledMMAINSA_8MMA_AtomIJNSA_4SM904GMMA26MMA_64x128x16_F32F16F16_SSILNSQ_5MajorE0ELSS_0ELNSQ_7ScaleInE1ELST_1EEEEEENSA_6LayoutINSB_IJSE_SE_SE_EEENSB_IJNSC_ILi0EEESY_SY_EEEEENSB_IJNSA_10UnderscoreES11_S11_EEEEENS7_6detail26Sm90ImplicitGemmTileTraitsINSA_20SM90_TMA_LOAD_IM2COLENSA_14ComposedLayoutINSA_7SwizzleILi3ELi4ELi3EEENSA_18smem_ptr_flag_bitsILi16EEENSW_INSB_IJNSB_IJNSC_ILi8EEENSC_ILi16EEEEEENSB_IJSJ_SE_EEENSB_IJSE_NSC_ILi7EEEEEEEEENSB_IJNSB_IJSJ_NSC_ILi512EEEEEENSB_IJSE_SY_EEENSB_IJSY_NSC_ILi8192EEEEEEEEEEEEEvEENS15_INSA_23SM90_TMA_LOAD_MULTICASTES1Q_vEEEENS_8epilogue10collective6detail29Sm90TmaWarpSpecializedAdapterINS1W_15DefaultEpilogueISM_NSB_IJNSB_IJlllEEESE_SY_EEES21_NS1V_6thread17LinearCombinationISM_Li1EffLNS22_9ScaleType4KindE0ELNS_15FloatRoundStyleE2ESM_EENS_4gemm15EpilogueDefaultEEEEEvvEEEEvNT_6ParamsE,"a",@progbits
	.sectionflags	@""
	.align	4
.nv.constant0._ZN7cutlass13device_kernelINS_4conv6kernel13ConvUniversalINS1_16ConvProblemShapeILNS1_8OperatorE0ELi2EEENS1_10collective14CollectiveConvINS1_46MainloopSm90TmaGmmaWarpSpecializedImplicitGemmILS5_0ELi7ELi2EN4cute5tupleIJNSA_1CILi2EEENSC_ILi1EEESE_EEENS1_36KernelImplicitTmaWarpSpecializedSm90ELi1EEENSB_IJNSC_ILi128EEESI_NSB_IJNSC_ILi64EEEEEEEEENS_6half_tESM_NSA_8TiledMMAINSA_8MMA_AtomIJNSA_4SM904GMMA26MMA_64x128x16_F32F16F16_SSILNSQ_5MajorE0ELSS_0ELNSQ_7ScaleInE1ELST_1EEEEEENSA_6LayoutINSB_IJSE_SE_SE_EEENSB_IJNSC_ILi0EEESY_SY_EEEEENSB_IJNSA_10UnderscoreES11_S11_EEEEENS7_6detail26Sm90ImplicitGemmTileTraitsINSA_20SM90_TMA_LOAD_IM2COLENSA_14ComposedLayoutINSA_7SwizzleILi3ELi4ELi3EEENSA_18smem_ptr_flag_bitsILi16EEENSW_INSB_IJNSB_IJNSC_ILi8EEENSC_ILi16EEEEEENSB_IJSJ_SE_EEENSB_IJSE_NSC_ILi7EEEEEEEEENSB_IJNSB_IJSJ_NSC_ILi512EEEEEENSB_IJSE_SY_EEENSB_IJSY_NSC_ILi8192EEEEEEEEEEEEEvEENS15_INSA_23SM90_TMA_LOAD_MULTICASTES1Q_vEEEENS_8epilogue10collective6detail29Sm90TmaWarpSpecializedAdapterINS1W_15DefaultEpilogueISM_NSB_IJNSB_IJlllEEESE_SY_EEES21_NS1V_6thread17LinearCombinationISM_Li1EffLNS22_9ScaleType4KindE0ELNS_15FloatRoundStyleE2ESM_EENS_4gemm15EpilogueDefaultEEEEEvvEEEEvNT_6ParamsE:
	.zero		1536


//--------------------- SYMBOLS --------------------------

	.type		.nv.reservedSmem.offset0,@object
	.size		.nv.reservedSmem.offset0,0x4
